	.target	sm_100a

	.elftype	@"ET_EXEC"


//--------------------- .note.nv.tkinfo           --------------------------
	.section	.note.nv.tkinfo,"",@"SHT_NOTE"
	.sectionflags	@"SHF_NOTE_NV_TKINFO"
	.tkinfo
        /*0018*/ 	.word	0x00000002
        /*0030*/ 	.string	""
        /*0030*/ 	.string	"ptxas"
        /*0030*/ 	.string	"Cuda compilation tools, release 13.0, V13.0.88"
        /*0030*/ 	.string	"Build cuda_13.0.r13.0/compiler.36424714_0"
        /*0030*/ 	.string	"-arch sm_100a -m 64 "



//--------------------- .note.nv.cuinfo           --------------------------
	.section	.note.nv.cuinfo,"",@"SHT_NOTE"
	.sectionflags	@"SHF_NOTE_NV_CUINFO"
        /*0018*/ 	.short	0x0002
        /*001a*/ 	.short	0x0064
        /*001c*/ 	.short	0x0082
	.zero		2


//--------------------- .nv.info                  --------------------------
	.section	.nv.info,"",@"SHT_CUDA_INFO"
	.align	4


	//----- nvinfo : EIATTR_REGCOUNT
	.align		4
        /*0000*/ 	.byte	0x04, 0x2f
        /*0002*/ 	.short	(.L_20 - .L_19)
	.align		4
.L_19:
        /*0004*/ 	.word	index@(_ZN7cutlass13device_kernelINS_4gemm6kernel13GemmUniversalIN4cute5tupleIJiiiiEEENS1_10collective13CollectiveMmaINS1_35MainloopSm100TmaUmmaWarpSpecializedILi11ELi2ELi2ENS5_IJNS4_1CILi4EEENSA_ILi2EEENSA_ILi1EEEEEEEENS5_IJNSA_ILi256EEESG_NSA_ILi64EEEEEENS_12float_e5m2_tENS5_IJlSD_lEEESJ_SK_NS4_8TiledMMAINS4_8MMA_AtomIJNS4_10MMA_TraitsINS4_25SM100_MMA_F8F6F4_2x1SM_SSEJSJ_SJ_fSG_SG_NS4_17integral_constantINS4_4UMMA5MajorELSR_0EEESS_NSP_INSQ_7ScaleInELST_0EEESU_EEEEEENS4_6LayoutINS5_IJSD_SD_SD_EEENS5_IJNSA_ILi0EEESZ_SZ_EEEEENS5_IJNS4_10UnderscoreES12_S12_EEEEENS4_28SM100_TMA_2SM_LOAD_MULTICASTENS4_14ComposedLayoutINS4_7SwizzleILi2ELi4ELi3EEENS4_18smem_ptr_flag_bitsILi8EEENSX_INS5_IJNSA_ILi8EEESH_EEENS5_IJSH_SD_EEEEEEEvNS4_8identityES15_S1F_vS1G_EENS_8epilogue10collective18CollectiveEpilogueINS1I_23Sm100TmaWarpSpecializedILi4ELi2ELi64ELb0ELb0EEEJNS5_IJNSA_ILi128EEESG_SH_EEENS5_IJNSX_IS1N_SD_EENSX_ISH_SD_EEEEESJ_SK_SJ_SK_NS1I_6fusion15FusionCallbacksIS1M_NS1S_17LinearCombinationISJ_fSJ_fLNS_15FloatRoundStyleE2EEES1O_S1R_JEEENS4_5SM1004TMEM4LOAD26SM100_TMEM_LOAD_32dp32b64xENS4_13SM90_TMA_LOADES1F_NS4_39AutoVectorizingCopyWithAssumedAlignmentILi128EEENS4_14SM90_TMA_STOREES1F_S24_S24_EEEvvEEEEvNT_6ParamsE)
        /*0008*/ 	.word	0x000000d2


	//----- nvinfo : EIATTR_FRAME_SIZE
	.align		4
.L_20:
        /*000c*/ 	.byte	0x04, 0x11
        /*000e*/ 	.short	(.L_22 - .L_21)
	.align		4
.L_21:
        /*0010*/ 	.word	index@($__internal_2_$__cuda_sm10x_tcgen05_guardrail_trap_unallocated_columns_being_dealloced)
        /*0014*/ 	.word	0x00000000


	//----- nvinfo : EIATTR_FRAME_SIZE
	.align		4
.L_22:
        /*0018*/ 	.byte	0x04, 0x11
        /*001a*/ 	.short	(.L_24 - .L_23)
	.align		4
.L_23:
        /*001c*/ 	.word	index@($__internal_1_$__cuda_sm10x_tcgen05_guardrail_trap_phase_invalid_during_alloc)
        /*0020*/ 	.word	0x00000000


	//----- nvinfo : EIATTR_FRAME_SIZE
	.align		4
.L_24:
        /*0024*/ 	.byte	0x04, 0x11
        /*0026*/ 	.short	(.L_26 - .L_25)
	.align		4
.L_25:
        /*0028*/ 	.word	index@($__internal_0_$__cuda_sm10x_tcgen05_guardrail_trap_col_being_dealloced_not_returned_by_alloc)
        /*002c*/ 	.word	0x00000000


	//----- nvinfo : EIATTR_FRAME_SIZE
	.align		4
.L_26:
        /*0030*/ 	.byte	0x04, 0x11
        /*0032*/ 	.short	(.L_28 - .L_27)
	.align		4
.L_27:
        /*0034*/ 	.word	index@(_ZN7cutlass13device_kernelINS_4gemm6kernel13GemmUniversalIN4cute5tupleIJiiiiEEENS1_10collective13CollectiveMmaINS1_35MainloopSm100TmaUmmaWarpSpecializedILi11ELi2ELi2ENS5_IJNS4_1CILi4EEENSA_ILi2EEENSA_ILi1EEEEEEEENS5_IJNSA_ILi256EEESG_NSA_ILi64EEEEEENS_12float_e5m2_tENS5_IJlSD_lEEESJ_SK_NS4_8TiledMMAINS4_8MMA_AtomIJNS4_10MMA_TraitsINS4_25SM100_MMA_F8F6F4_2x1SM_SSEJSJ_SJ_fSG_SG_NS4_17integral_constantINS4_4UMMA5MajorELSR_0EEESS_NSP_INSQ_7ScaleInELST_0EEESU_EEEEEENS4_6LayoutINS5_IJSD_SD_SD_EEENS5_IJNSA_ILi0EEESZ_SZ_EEEEENS5_IJNS4_10UnderscoreES12_S12_EEEEENS4_28SM100_TMA_2SM_LOAD_MULTICASTENS4_14ComposedLayoutINS4_7SwizzleILi2ELi4ELi3EEENS4_18smem_ptr_flag_bitsILi8EEENSX_INS5_IJNSA_ILi8EEESH_EEENS5_IJSH_SD_EEEEEEEvNS4_8identityES15_S1F_vS1G_EENS_8epilogue10collective18CollectiveEpilogueINS1I_23Sm100TmaWarpSpecializedILi4ELi2ELi64ELb0ELb0EEEJNS5_IJNSA_ILi128EEESG_SH_EEENS5_IJNSX_IS1N_SD_EENSX_ISH_SD_EEEEESJ_SK_SJ_SK_NS1I_6fusion15FusionCallbacksIS1M_NS1S_17LinearCombinationISJ_fSJ_fLNS_15FloatRoundStyleE2EEES1O_S1R_JEEENS4_5SM1004TMEM4LOAD26SM100_TMEM_LOAD_32dp32b64xENS4_13SM90_TMA_LOADES1F_NS4_39AutoVectorizingCopyWithAssumedAlignmentILi128EEENS4_14SM90_TMA_STOREES1F_S24_S24_EEEvvEEEEvNT_6ParamsE)
        /*0038*/ 	.word	0x00000000


	//----- nvinfo : EIATTR_MIN_STACK_SIZE
	.align		4
.L_28:
        /*003c*/ 	.byte	0x04, 0x12
        /*003e*/ 	.short	(.L_30 - .L_29)
	.align		4
.L_29:
        /*0040*/ 	.word	index@(_ZN7cutlass13device_kernelINS_4gemm6kernel13GemmUniversalIN4cute5tupleIJiiiiEEENS1_10collective13CollectiveMmaINS1_35MainloopSm100TmaUmmaWarpSpecializedILi11ELi2ELi2ENS5_IJNS4_1CILi4EEENSA_ILi2EEENSA_ILi1EEEEEEEENS5_IJNSA_ILi256EEESG_NSA_ILi64EEEEEENS_12float_e5m2_tENS5_IJlSD_lEEESJ_SK_NS4_8TiledMMAINS4_8MMA_AtomIJNS4_10MMA_TraitsINS4_25SM100_MMA_F8F6F4_2x1SM_SSEJSJ_SJ_fSG_SG_NS4_17integral_constantINS4_4UMMA5MajorELSR_0EEESS_NSP_INSQ_7ScaleInELST_0EEESU_EEEEEENS4_6LayoutINS5_IJSD_SD_SD_EEENS5_IJNSA_ILi0EEESZ_SZ_EEEEENS5_IJNS4_10UnderscoreES12_S12_EEEEENS4_28SM100_TMA_2SM_LOAD_MULTICASTENS4_14ComposedLayoutINS4_7SwizzleILi2ELi4ELi3EEENS4_18smem_ptr_flag_bitsILi8EEENSX_INS5_IJNSA_ILi8EEESH_EEENS5_IJSH_SD_EEEEEEEvNS4_8identityES15_S1F_vS1G_EENS_8epilogue10collective18CollectiveEpilogueINS1I_23Sm100TmaWarpSpecializedILi4ELi2ELi64ELb0ELb0EEEJNS5_IJNSA_ILi128EEESG_SH_EEENS5_IJNSX_IS1N_SD_EENSX_ISH_SD_EEEEESJ_SK_SJ_SK_NS1I_6fusion15FusionCallbacksIS1M_NS1S_17LinearCombinationISJ_fSJ_fLNS_15FloatRoundStyleE2EEES1O_S1R_JEEENS4_5SM1004TMEM4LOAD26SM100_TMEM_LOAD_32dp32b64xENS4_13SM90_TMA_LOADES1F_NS4_39AutoVectorizingCopyWithAssumedAlignmentILi128EEENS4_14SM90_TMA_STOREES1F_S24_S24_EEEvvEEEEvNT_6ParamsE)
        /*0044*/ 	.word	0x00000000
.L_30:


//--------------------- .nv.compat                --------------------------
	.section	.nv.compat,"",@"SHT_CUDA_COMPAT_INFO"
	.align	4
        /*0000*/ 	.byte	0x02, 0x09, 0x01, 0x00, 0x02, 0x02, 0x02, 0x00, 0x02, 0x05, 0x05, 0x00, 0x03, 0x07, 0x01, 0x01
        /*0010*/ 	.byte	0x02, 0x03, 0x01, 0x00, 0x02, 0x06, 0x01, 0x00, 0x04, 0x0b, 0x08, 0x00, 0x09, 0x00, 0x00, 0x00
        /*0020*/ 	.byte	0x00, 0x00, 0x00, 0x00


//--------------------- .nv.info._ZN7cutlass13device_kernelINS_4gemm6kernel13GemmUniversalIN4cute5tupleIJiiiiEEENS1_10collective13CollectiveMmaINS1_35MainloopSm100TmaUmmaWarpSpecializedILi11ELi2ELi2ENS5_IJNS4_1CILi4EEENSA_ILi2EEENSA_ILi1EEEEEEEENS5_IJNSA_ILi256EEESG_NSA_ILi64EEEEEENS_12float_e5m2_tENS5_IJlSD_lEEESJ_SK_NS4_8TiledMMAINS4_8MMA_AtomIJNS4_10MMA_TraitsINS4_25SM100_MMA_F8F6F4_2x1SM_SSEJSJ_SJ_fSG_SG_NS4_17integral_constantINS4_4UMMA5MajorELSR_0EEESS_NSP_INSQ_7ScaleInELST_0EEESU_EEEEEENS4_6LayoutINS5_IJSD_SD_SD_EEENS5_IJNSA_ILi0EEESZ_SZ_EEEEENS5_IJNS4_10UnderscoreES12_S12_EEEEENS4_28SM100_TMA_2SM_LOAD_MULTICASTENS4_14ComposedLayoutINS4_7SwizzleILi2ELi4ELi3EEENS4_18smem_ptr_flag_bitsILi8EEENSX_INS5_IJNSA_ILi8EEESH_EEENS5_IJSH_SD_EEEEEEEvNS4_8identityES15_S1F_vS1G_EENS_8epilogue10collective18CollectiveEpilogueINS1I_23Sm100TmaWarpSpecializedILi4ELi2ELi64ELb0ELb0EEEJNS5_IJNSA_ILi128EEESG_SH_EEENS5_IJNSX_IS1N_SD_EENSX_ISH_SD_EEEEESJ_SK_SJ_SK_NS1I_6fusion15FusionCallbacksIS1M_NS1S_17LinearCombinationISJ_fSJ_fLNS_15FloatRoundStyleE2EEES1O_S1R_JEEENS4_5SM1004TMEM4LOAD26SM100_TMEM_LOAD_32dp32b64xENS4_13SM90_TMA_LOADES1F_NS4_39AutoVectorizingCopyWithAssumedAlignmentILi128EEENS4_14SM90_TMA_STOREES1F_S24_S24_EEEvvEEEEvNT_6ParamsE --------------------------
	.section	.nv.info._ZN7cutlass13device_kernelINS_4gemm6kernel13GemmUniversalIN4cute5tupleIJiiiiEEENS1_10collective13CollectiveMmaINS1_35MainloopSm100TmaUmmaWarpSpecializedILi11ELi2ELi2ENS5_IJNS4_1CILi4EEENSA_ILi2EEENSA_ILi1EEEEEEEENS5_IJNSA_ILi256EEESG_NSA_ILi64EEEEEENS_12float_e5m2_tENS5_IJlSD_lEEESJ_SK_NS4_8TiledMMAINS4_8MMA_AtomIJNS4_10MMA_TraitsINS4_25SM100_MMA_F8F6F4_2x1SM_SSEJSJ_SJ_fSG_SG_NS4_17integral_constantINS4_4UMMA5MajorELSR_0EEESS_NSP_INSQ_7ScaleInELST_0EEESU_EEEEEENS4_6LayoutINS5_IJSD_SD_SD_EEENS5_IJNSA_ILi0EEESZ_SZ_EEEEENS5_IJNS4_10UnderscoreES12_S12_EEEEENS4_28SM100_TMA_2SM_LOAD_MULTICASTENS4_14ComposedLayoutINS4_7SwizzleILi2ELi4ELi3EEENS4_18smem_ptr_flag_bitsILi8EEENSX_INS5_IJNSA_ILi8EEESH_EEENS5_IJSH_SD_EEEEEEEvNS4_8identityES15_S1F_vS1G_EENS_8epilogue10collective18CollectiveEpilogueINS1I_23Sm100TmaWarpSpecializedILi4ELi2ELi64ELb0ELb0EEEJNS5_IJNSA_ILi128EEESG_SH_EEENS5_IJNSX_IS1N_SD_EENSX_ISH_SD_EEEEESJ_SK_SJ_SK_NS1I_6fusion15FusionCallbacksIS1M_NS1S_17LinearCombinationISJ_fSJ_fLNS_15FloatRoundStyleE2EEES1O_S1R_JEEENS4_5SM1004TMEM4LOAD26SM100_TMEM_LOAD_32dp32b64xENS4_13SM90_TMA_LOADES1F_NS4_39AutoVectorizingCopyWithAssumedAlignmentILi128EEENS4_14SM90_TMA_STOREES1F_S24_S24_EEEvvEEEEvNT_6ParamsE,"",@"SHT_CUDA_INFO"
	.sectionflags	@""
	.align	4


	//----- nvinfo : EIATTR_CUDA_API_VERSION
	.align		4
        /*0000*/ 	.byte	0x04, 0x37
        /*0002*/ 	.short	(.L_32 - .L_31)
.L_31:
        /*0004*/ 	.word	0x00000082


	//----- nvinfo : EIATTR_KPARAM_INFO
	.align		4
.L_32:
        /*0008*/ 	.byte	0x04, 0x17
        /*000a*/ 	.short	(.L_34 - .L_33)
.L_33:
        /*000c*/ 	.word	0x00000000
        /*0010*/ 	.short	0x0000
        /*0012*/ 	.short	0x0000
        /*0014*/ 	.byte	0x00, 0xf0, 0x01, 0x20


	//----- nvinfo : EIATTR_AT_ENTRY_FRAGMENTS
	.align		4
.L_34:
        /*0018*/ 	.byte	0x04, 0x4f
        /*001a*/ 	.short	(.L_36 - .L_35)


	//   ....[0]....
.L_35:
        /*001c*/ 	.word	0x00000007


	//----- nvinfo : EIATTR_RESERVED_SMEM_USED
	.align		4
.L_36:
        /*0020*/ 	.byte	0x01, 0x41
	.zero		2


	//----- nvinfo : EIATTR_SPARSE_MMA_MASK
	.align		4
        /*0024*/ 	.byte	0x03, 0x50
        /*0026*/ 	.short	0x0000


	//----- nvinfo : EIATTR_TCGEN05_2CTA_USED
	.align		4
        /*0028*/ 	.byte	0x01, 0x52
	.zero		2


	//----- nvinfo : EIATTR_MAXREG_COUNT
	.align		4
        /*002c*/ 	.byte	0x03, 0x1b
        /*002e*/ 	.short	0x00ff


	//----- nvinfo : EIATTR_NUM_BARRIERS
	.align		4
        /*0030*/ 	.byte	0x02, 0x4c
        /*0032*/ 	.byte	0x07
	.zero		1


	//----- nvinfo : EIATTR_EXTERNS
	.align		4
        /*0034*/ 	.byte	0x04, 0x0f
        /*0036*/ 	.short	(.L_38 - .L_37)


	//   ....[0]....
	.align		4
.L_37:
        /*0038*/ 	.word	index@(__assertfail)


	//----- nvinfo : EIATTR_MERCURY_ISA_VERSION
	.align		4
.L_38:
        /*003c*/ 	.byte	0x03, 0x5f
        /*003e*/ 	.short	0x0101


	//----- nvinfo : EIATTR_INT_WARP_WIDE_INSTR_OFFSETS
	.align		4
        /*0040*/ 	.byte	0x04, 0x31
        /*0042*/ 	.short	(.L_40 - .L_39)


	//   ....[0]....
.L_39:
        /*0044*/ 	.word	0x00000e30


	//   ....[1]....
        /*0048*/ 	.word	0x00000ed0


	//   ....[2]....
        /*004c*/ 	.word	0x00004730


	//   ....[3]....
        /*0050*/ 	.word	0x00004750


	//   ....[4]....
        /*0054*/ 	.word	0x00004780


	//   ....[5]....
        /*0058*/ 	.word	0x000052c0


	//   ....[6]....
        /*005c*/ 	.word	0x00005330


	//   ....[7]....
        /*0060*/ 	.word	0x00005410


	//   ....[8]....
        /*0064*/ 	.word	0x00005490


	//   ....[9]....
        /*0068*/ 	.word	0x00005590


	//   ....[10]....
        /*006c*/ 	.word	0x00005610


	//   ....[11]....
        /*0070*/ 	.word	0x00005700


	//   ....[12]....
        /*0074*/ 	.word	0x000057b0


	//----- nvinfo : EIATTR_COOP_GROUP_MASK_REGIDS
	.align		4
.L_40:
        /*0078*/ 	.byte	0x04, 0x29
        /*007a*/ 	.short	(.L_42 - .L_41)


	//   ....[0]....
.L_41:
        /*007c*/ 	.word	0xffffffff


	//   ....[1]....
        /*0080*/ 	.word	0xffffffff


	//   ....[2]....
        /*0084*/ 	.word	0xffffffff


	//   ....[3]....
        /*0088*/ 	.word	0xffffffff


	//   ....[4]....
        /*008c*/ 	.word	0xffffffff


	//   ....[5]....
        /*0090*/ 	.word	0xffffffff


	//   ....[6]....
        /*0094*/ 	.word	0xffffffff


	//   ....[7]....
        /*0098*/ 	.word	0xffffffff


	//   ....[8]....
        /*009c*/ 	.word	0xffffffff


	//   ....[9]....
        /*00a0*/ 	.word	0xffffffff


	//   ....[10]....
        /*00a4*/ 	.word	0xffffffff


	//   ....[11]....
        /*00a8*/ 	.word	0xffffffff


	//   ....[12]....
        /*00ac*/ 	.word	0xffffffff


	//   ....[13]....
        /*00b0*/ 	.word	0xffffffff


	//----- nvinfo : EIATTR_COOP_GROUP_INSTR_OFFSETS
	.align		4
.L_42:
        /*00b4*/ 	.byte	0x04, 0x28
        /*00b6*/ 	.short	(.L_44 - .L_43)


	//   ....[0]....
.L_43:
        /*00b8*/ 	.word	0x000000b0


	//   ....[1]....
        /*00bc*/ 	.word	0x00000510


	//   ....[2]....
        /*00c0*/ 	.word	0x000007e0


	//   ....[3]....
        /*00c4*/ 	.word	0x00000970


	//   ....[4]....
        /*00c8*/ 	.word	0x00000a60


	//   ....[5]....
        /*00cc*/ 	.word	0x00000bc0


	//   ....[6]....
        /*00d0*/ 	.word	0x00000d10


	//   ....[7]....
        /*00d4*/ 	.word	0x00000f50


	//   ....[8]....
        /*00d8*/ 	.word	0x00002470


	//   ....[9]....
        /*00dc*/ 	.word	0x00003710


	//   ....[10]....
        /*00e0*/ 	.word	0x00003be0


	//   ....[11]....
        /*00e4*/ 	.word	0x00003c10


	//   ....[12]....
        /*00e8*/ 	.word	0x00004630


	//   ....[13]....
        /*00ec*/ 	.word	0x00004840


	//----- nvinfo : EIATTR_VRC_CTA_INIT_COUNT
	.align		4
.L_44:
        /*00f0*/ 	.byte	0x02, 0x4a
        /*00f2*/ 	.byte	0x80
	.zero		1


	//----- nvinfo : EIATTR_SYSCALL_OFFSETS
	.align		4
        /*00f4*/ 	.byte	0x04, 0x46
        /*00f6*/ 	.short	(.L_46 - .L_45)


	//   ....[0]....
.L_45:
        /*00f8*/ 	.word	0x00006410


	//   ....[1]....
        /*00fc*/ 	.word	0x00006550


	//   ....[2]....
        /*0100*/ 	.word	0x00006da0


	//   ....[3]....
        /*0104*/ 	.word	0x000083c0


	//   ....[4]....
        /*0108*/ 	.word	0x00009970


	//   ....[5]....
        /*010c*/ 	.word	0x0000af40


	//----- nvinfo : EIATTR_MBARRIER_INSTR_OFFSETS
	.align		4
.L_46:
        /*0110*/ 	.byte	0x04, 0x39
        /*0112*/ 	.short	(.L_48 - .L_47)


	//   ....[0]....
.L_47:
        /*0114*/ 	.word	0x00000660
        /*0118*/ 	.word	0x000000ff
        /*011c*/ 	.word	0x00000000
        /*0120*/ 	.short	0x0100
        /*0122*/ 	.byte	0x04
	.zero		1


	//   ....[1]....
        /*0124*/ 	.word	0x00000670
        /*0128*/ 	.word	0x000000ff
        /*012c*/ 	.word	0x00000058
        /*0130*/ 	.short	0x0100
        /*0132*/ 	.byte	0x04
	.zero		1


	//   ....[2]....
        /*0134*/ 	.word	0x00000680
        /*0138*/ 	.word	0x000000ff
        /*013c*/ 	.word	0x00000008
        /*0140*/ 	.short	0x0100
        /*0142*/ 	.byte	0x04
	.zero		1


	//   ....[3]....
        /*0144*/ 	.word	0x00000690
        /*0148*/ 	.word	0x000000ff
        /*014c*/ 	.word	0x00000060
        /*0150*/ 	.short	0x0100
        /*0152*/ 	.byte	0x04
	.zero		1


	//   ....[4]....
        /*0154*/ 	.word	0x000006a0
        /*0158*/ 	.word	0x000000ff
        /*015c*/ 	.word	0x00000010
        /*0160*/ 	.short	0x0100
        /*0162*/ 	.byte	0x04
	.zero		1


	//   ....[5]....
        /*0164*/ 	.word	0x000006b0
        /*0168*/ 	.word	0x000000ff
        /*016c*/ 	.word	0x00000068
        /*0170*/ 	.short	0x0100
        /*0172*/ 	.byte	0x04
	.zero		1


	//   ....[6]....
        /*0174*/ 	.word	0x000006c0
        /*0178*/ 	.word	0x000000ff
        /*017c*/ 	.word	0x00000018
        /*0180*/ 	.short	0x0100
        /*0182*/ 	.byte	0x04
	.zero		1


	//   ....[7]....
        /*0184*/ 	.word	0x000006d0
        /*0188*/ 	.word	0x000000ff
        /*018c*/ 	.word	0x00000070
        /*0190*/ 	.short	0x0100
        /*0192*/ 	.byte	0x04
	.zero		1


	//   ....[8]....
        /*0194*/ 	.word	0x000006e0
        /*0198*/ 	.word	0x000000ff
        /*019c*/ 	.word	0x00000020
        /*01a0*/ 	.short	0x0100
        /*01a2*/ 	.byte	0x04
	.zero		1


	//   ....[9]....
        /*01a4*/ 	.word	0x000006f0
        /*01a8*/ 	.word	0x000000ff
        /*01ac*/ 	.word	0x00000078
        /*01b0*/ 	.short	0x0100
        /*01b2*/ 	.byte	0x04
	.zero		1


	//   ....[10]....
        /*01b4*/ 	.word	0x00000700
        /*01b8*/ 	.word	0x000000ff
        /*01bc*/ 	.word	0x00000028
        /*01c0*/ 	.short	0x0100
        /*01c2*/ 	.byte	0x04
	.zero		1


	//   ....[11]....
        /*01c4*/ 	.word	0x00000710
        /*01c8*/ 	.word	0x000000ff
        /*01cc*/ 	.word	0x00000080
        /*01d0*/ 	.short	0x0100
        /*01d2*/ 	.byte	0x04
	.zero		1


	//   ....[12]....
        /*01d4*/ 	.word	0x00000720
        /*01d8*/ 	.word	0x000000ff
        /*01dc*/ 	.word	0x00000030
        /*01e0*/ 	.short	0x0100
        /*01e2*/ 	.byte	0x04
	.zero		1


	//   ....[13]....
        /*01e4*/ 	.word	0x00000730
        /*01e8*/ 	.word	0x000000ff
        /*01ec*/ 	.word	0x00000088
        /*01f0*/ 	.short	0x0100
        /*01f2*/ 	.byte	0x04
	.zero		1


	//   ....[14]....
        /*01f4*/ 	.word	0x00000740
        /*01f8*/ 	.word	0x000000ff
        /*01fc*/ 	.word	0x00000038
        /*0200*/ 	.short	0x0100
        /*0202*/ 	.byte	0x04
	.zero		1


	//   ....[15]....
        /*0204*/ 	.word	0x00000750
        /*0208*/ 	.word	0x000000ff
        /*020c*/ 	.word	0x00000090
        /*0210*/ 	.short	0x0100
        /*0212*/ 	.byte	0x04
	.zero		1


	//   ....[16]....
        /*0214*/ 	.word	0x00000760
        /*0218*/ 	.word	0x000000ff
        /*021c*/ 	.word	0x00000040
        /*0220*/ 	.short	0x0100
        /*0222*/ 	.byte	0x04
	.zero		1


	//   ....[17]....
        /*0224*/ 	.word	0x00000770
        /*0228*/ 	.word	0x000000ff
        /*022c*/ 	.word	0x00000098
        /*0230*/ 	.short	0x0100
        /*0232*/ 	.byte	0x04
	.zero		1


	//   ....[18]....
        /*0234*/ 	.word	0x00000780
        /*0238*/ 	.word	0x000000ff
        /*023c*/ 	.word	0x00000048
        /*0240*/ 	.short	0x0100
        /*0242*/ 	.byte	0x04
	.zero		1


	//   ....[19]....
        /*0244*/ 	.word	0x00000790
        /*0248*/ 	.word	0x000000ff
        /*024c*/ 	.word	0x000000a0
        /*0250*/ 	.short	0x0100
        /*0252*/ 	.byte	0x04
	.zero		1


	//   ....[20]....
        /*0254*/ 	.word	0x000007a0
        /*0258*/ 	.word	0x000000ff
        /*025c*/ 	.word	0x00000050
        /*0260*/ 	.short	0x0100
        /*0262*/ 	.byte	0x04
	.zero		1


	//   ....[21]....
        /*0264*/ 	.word	0x000007b0
        /*0268*/ 	.word	0x000000ff
        /*026c*/ 	.word	0x000000a8
        /*0270*/ 	.short	0x0100
        /*0272*/ 	.byte	0x04
	.zero		1


	//   ....[22]....
        /*0274*/ 	.word	0x000008e0
        /*0278*/ 	.word	0x000000ff
        /*027c*/ 	.word	0x000000b0
        /*0280*/ 	.short	0x0100
        /*0282*/ 	.byte	0x04
	.zero		1


	//   ....[23]....
        /*0284*/ 	.word	0x000008f0
        /*0288*/ 	.word	0x000000ff
        /*028c*/ 	.word	0x000000d0
        /*0290*/ 	.short	0x0100
        /*0292*/ 	.byte	0x04
	.zero		1


	//   ....[24]....
        /*0294*/ 	.word	0x00000900
        /*0298*/ 	.word	0x000000ff
        /*029c*/ 	.word	0x000000b8
        /*02a0*/ 	.short	0x0100
        /*02a2*/ 	.byte	0x04
	.zero		1


	//   ....[25]....
        /*02a4*/ 	.word	0x00000910
        /*02a8*/ 	.word	0x000000ff
        /*02ac*/ 	.word	0x000000d8
        /*02b0*/ 	.short	0x0100
        /*02b2*/ 	.byte	0x04
	.zero		1


	//   ....[26]....
        /*02b4*/ 	.word	0x00000920
        /*02b8*/ 	.word	0x000000ff
        /*02bc*/ 	.word	0x000000c0
        /*02c0*/ 	.short	0x0100
        /*02c2*/ 	.byte	0x04
	.zero		1


	//   ....[27]....
        /*02c4*/ 	.word	0x00000930
        /*02c8*/ 	.word	0x000000ff
        /*02cc*/ 	.word	0x000000e0
        /*02d0*/ 	.short	0x0100
        /*02d2*/ 	.byte	0x04
	.zero		1


	//   ....[28]....
        /*02d4*/ 	.word	0x00000940
        /*02d8*/ 	.word	0x000000ff
        /*02dc*/ 	.word	0x000000c8
        /*02e0*/ 	.short	0x0100
        /*02e2*/ 	.byte	0x04
	.zero		1


	//   ....[29]....
        /*02e4*/ 	.word	0x00000950
        /*02e8*/ 	.word	0x000000ff
        /*02ec*/ 	.word	0x000000e8
        /*02f0*/ 	.short	0x0100
        /*02f2*/ 	.byte	0x04
	.zero		1


	//   ....[30]....
        /*02f4*/ 	.word	0x00000a30
        /*02f8*/ 	.word	0x000000ff
        /*02fc*/ 	.word	0x000000f0
        /*0300*/ 	.short	0x0100
        /*0302*/ 	.byte	0x06
	.zero		1


	//   ....[31]....
        /*0304*/ 	.word	0x00000a40
        /*0308*/ 	.word	0x000000ff
        /*030c*/ 	.word	0x000000f8
        /*0310*/ 	.short	0x0100
        /*0312*/ 	.byte	0x06
	.zero		1


	//   ....[32]....
        /*0314*/ 	.word	0x00000b70
        /*0318*/ 	.word	0x000000ff
        /*031c*/ 	.word	0x00000100
        /*0320*/ 	.short	0x0100
        /*0322*/ 	.byte	0x06
	.zero		1


	//   ....[33]....
        /*0324*/ 	.word	0x00000b80
        /*0328*/ 	.word	0x000000ff
        /*032c*/ 	.word	0x00000110
        /*0330*/ 	.short	0x0100
        /*0332*/ 	.byte	0x06
	.zero		1


	//   ....[34]....
        /*0334*/ 	.word	0x00000b90
        /*0338*/ 	.word	0x000000ff
        /*033c*/ 	.word	0x00000108
        /*0340*/ 	.short	0x0100
        /*0342*/ 	.byte	0x06
	.zero		1


	//   ....[35]....
        /*0344*/ 	.word	0x00000ba0
        /*0348*/ 	.word	0x000000ff
        /*034c*/ 	.word	0x00000118
        /*0350*/ 	.short	0x0100
        /*0352*/ 	.byte	0x06
	.zero		1


	//   ....[36]....
        /*0354*/ 	.word	0x00000cc0
        /*0358*/ 	.word	0x000000ff
        /*035c*/ 	.word	0x00000120
        /*0360*/ 	.short	0x0100
        /*0362*/ 	.byte	0x04
	.zero		1


	//   ....[37]....
        /*0364*/ 	.word	0x00000cd0
        /*0368*/ 	.word	0x000000ff
        /*036c*/ 	.word	0x00000130
        /*0370*/ 	.short	0x0100
        /*0372*/ 	.byte	0x04
	.zero		1


	//   ....[38]....
        /*0374*/ 	.word	0x00000ce0
        /*0378*/ 	.word	0x000000ff
        /*037c*/ 	.word	0x00000128
        /*0380*/ 	.short	0x0100
        /*0382*/ 	.byte	0x04
	.zero		1


	//   ....[39]....
        /*0384*/ 	.word	0x00000cf0
        /*0388*/ 	.word	0x000000ff
        /*038c*/ 	.word	0x00000138
        /*0390*/ 	.short	0x0100
        /*0392*/ 	.byte	0x04
	.zero		1


	//   ....[40]....
        /*0394*/ 	.word	0x00000de0
        /*0398*/ 	.word	0x000000ff
        /*039c*/ 	.word	0x00000140
        /*03a0*/ 	.short	0x0100
        /*03a2*/ 	.byte	0x04
	.zero		1


	//   ....[41]....
        /*03a4*/ 	.word	0x00000df0
        /*03a8*/ 	.word	0x000000ff
        /*03ac*/ 	.word	0x00000150
        /*03b0*/ 	.short	0x0100
        /*03b2*/ 	.byte	0x04
	.zero		1


	//   ....[42]....
        /*03b4*/ 	.word	0x00000e00
        /*03b8*/ 	.word	0x000000ff
        /*03bc*/ 	.word	0x00000148
        /*03c0*/ 	.short	0x0100
        /*03c2*/ 	.byte	0x04
	.zero		1


	//   ....[43]....
        /*03c4*/ 	.word	0x00000e10
        /*03c8*/ 	.word	0x000000ff
        /*03cc*/ 	.word	0x00000158
        /*03d0*/ 	.short	0x0100
        /*03d2*/ 	.byte	0x04
	.zero		1


	//   ....[44]....
        /*03d4*/ 	.word	0x00000f10
        /*03d8*/ 	.word	0x000000ff
        /*03dc*/ 	.word	0x00000160
        /*03e0*/ 	.short	0x0100
        /*03e2*/ 	.byte	0x06
	.zero		1


	//   ....[45]....
        /*03e4*/ 	.word	0x00001c50
        /*03e8*/ 	.word	0x00000003
        /*03ec*/ 	.word	0x00000150
        /*03f0*/ 	.short	0x010a
        /*03f2*/ 	.byte	0xff
	.zero		1


	//   ....[46]....
        /*03f4*/ 	.word	0x00001c80
        /*03f8*/ 	.word	0x00000003
        /*03fc*/ 	.word	0x00000140
        /*0400*/ 	.short	0x0101
        /*0402*/ 	.byte	0xff
	.zero		1


	//   ....[47]....
        /*0404*/ 	.word	0x00001d40
        /*0408*/ 	.word	0x000000ff
        /*040c*/ 	.word	0x00000058
        /*0410*/ 	.short	0x010a
        /*0412*/ 	.byte	0x04
	.zero		1


	//   ....[48]....
        /*0414*/ 	.word	0x00001e10
        /*0418*/ 	.word	0x000000ff
        /*041c*/ 	.word	0x00000058
        /*0420*/ 	.short	0x010a
        /*0422*/ 	.byte	0x21
	.zero		1


	//   ....[49]....
        /*0424*/ 	.word	0x00001fc0
        /*0428*/ 	.word	0x000000ff
        /*042c*/ 	.word	0x00000058
        /*0430*/ 	.short	0x010a
        /*0432*/ 	.byte	0x05
	.zero		1


	//   ....[50]....
        /*0434*/ 	.word	0x000020f0
        /*0438*/ 	.word	0x000000ff
        /*043c*/ 	.word	0x000000f8
        /*0440*/ 	.short	0x0101
        /*0442*/ 	.byte	0x06
	.zero		1


	//   ....[51]....
        /*0444*/ 	.word	0x00002110
        /*0448*/ 	.word	0x000000ff
        /*044c*/ 	.word	0x00000058
        /*0450*/ 	.short	0x010a
        /*0452*/ 	.byte	0x04
	.zero		1


	//   ....[52]....
        /*0454*/ 	.word	0x00002190
        /*0458*/ 	.word	0x000000ff
        /*045c*/ 	.word	0x00000058
        /*0460*/ 	.short	0x010a
        /*0462*/ 	.byte	0x11
	.zero		1


	//   ....[53]....
        /*0464*/ 	.word	0x00002320
        /*0468*/ 	.word	0x000000ff
        /*046c*/ 	.word	0x00000058
        /*0470*/ 	.short	0x010a
        /*0472*/ 	.byte	0x05
	.zero		1


	//   ....[54]....
        /*0474*/ 	.word	0x000024a0
        /*0478*/ 	.word	0x00000003
        /*047c*/ 	.word	0x00000100
        /*0480*/ 	.short	0x010a
        /*0482*/ 	.byte	0xff
	.zero		1


	//   ....[55]....
        /*0484*/ 	.word	0x000025f0
        /*0488*/ 	.word	0x00000000
        /*048c*/ 	.word	0x00000000
        /*0490*/ 	.short	0x0101
        /*0492*/ 	.byte	0xff
	.zero		1


	//   ....[56]....
        /*0494*/ 	.word	0x00002ba0
        /*0498*/ 	.word	0x000000ff
        /*049c*/ 	.word	0x00000000
        /*04a0*/ 	.short	0x010a
        /*04a2*/ 	.byte	0x04
	.zero		1


	//   ....[57]....
        /*04a4*/ 	.word	0x00002c30
        /*04a8*/ 	.word	0x000000ff
        /*04ac*/ 	.word	0x00000000
        /*04b0*/ 	.short	0x010a
        /*04b2*/ 	.byte	0x05
	.zero		1


	//   ....[58]....
        /*04b4*/ 	.word	0x00002cc0
        /*04b8*/ 	.word	0x000000ff
        /*04bc*/ 	.word	0x00000000
        /*04c0*/ 	.short	0x010a
        /*04c2*/ 	.byte	0x05
	.zero		1


	//   ....[59]....
        /*04c4*/ 	.word	0x00002d50
        /*04c8*/ 	.word	0x000000ff
        /*04cc*/ 	.word	0x00000000
        /*04d0*/ 	.short	0x010a
        /*04d2*/ 	.byte	0x05
	.zero		1


	//   ....[60]....
        /*04d4*/ 	.word	0x00002de0
        /*04d8*/ 	.word	0x000000ff
        /*04dc*/ 	.word	0x00000000
        /*04e0*/ 	.short	0x010a
        /*04e2*/ 	.byte	0x05
	.zero		1


	//   ....[61]....
        /*04e4*/ 	.word	0x00002e70
        /*04e8*/ 	.word	0x000000ff
        /*04ec*/ 	.word	0x00000000
        /*04f0*/ 	.short	0x010a
        /*04f2*/ 	.byte	0x05
	.zero		1


	//   ....[62]....
        /*04f4*/ 	.word	0x00002f00
        /*04f8*/ 	.word	0x000000ff
        /*04fc*/ 	.word	0x00000000
        /*0500*/ 	.short	0x010a
        /*0502*/ 	.byte	0x05
	.zero		1


	//   ....[63]....
        /*0504*/ 	.word	0x00002f90
        /*0508*/ 	.word	0x000000ff
        /*050c*/ 	.word	0x00000000
        /*0510*/ 	.short	0x010a
        /*0512*/ 	.byte	0x05
	.zero		1


	//   ....[64]....
        /*0514*/ 	.word	0x00003020
        /*0518*/ 	.word	0x000000ff
        /*051c*/ 	.word	0x00000000
        /*0520*/ 	.short	0x010a
        /*0522*/ 	.byte	0x05
	.zero		1


	//   ....[65]....
        /*0524*/ 	.word	0x000030b0
        /*0528*/ 	.word	0x000000ff
        /*052c*/ 	.word	0x00000000
        /*0530*/ 	.short	0x010a
        /*0532*/ 	.byte	0x05
	.zero		1


	//   ....[66]....
        /*0534*/ 	.word	0x00003150
        /*0538*/ 	.word	0x00000000
        /*053c*/ 	.word	0x00000000
        /*0540*/ 	.short	0x010a
        /*0542*/ 	.byte	0xff
	.zero		1


	//   ....[67]....
        /*0544*/ 	.word	0x00003270
        /*0548*/ 	.word	0x00000002
        /*054c*/ 	.word	0x00000140
        /*0550*/ 	.short	0x010a
        /*0552*/ 	.byte	0xff
	.zero		1


	//   ....[68]....
        /*0554*/ 	.word	0x000032d0
        /*0558*/ 	.word	0x00000004
        /*055c*/ 	.word	0x00000000
        /*0560*/ 	.short	0x0101
        /*0562*/ 	.byte	0xff
	.zero		1


	//   ....[69]....
        /*0564*/ 	.word	0x000032f0
        /*0568*/ 	.word	0x000000ff
        /*056c*/ 	.word	0x00000110
        /*0570*/ 	.short	0x010a
        /*0572*/ 	.byte	0x04
	.zero		1


	//   ....[70]....
        /*0574*/ 	.word	0x00003410
        /*0578*/ 	.word	0x00000002
        /*057c*/ 	.word	0x00000100
        /*0580*/ 	.short	0x010a
        /*0582*/ 	.byte	0xff
	.zero		1


	//   ....[71]....
        /*0584*/ 	.word	0x00003520
        /*0588*/ 	.word	0x00000002
        /*058c*/ 	.word	0x00000000
        /*0590*/ 	.short	0x0101
        /*0592*/ 	.byte	0xff
	.zero		1


	//   ....[72]....
        /*0594*/ 	.word	0x000035b0
        /*0598*/ 	.word	0x000000ff
        /*059c*/ 	.word	0x00000110
        /*05a0*/ 	.short	0x0106
        /*05a2*/ 	.byte	0x04
	.zero		1


	//   ....[73]....
        /*05a4*/ 	.word	0x000035d0
        /*05a8*/ 	.word	0x000000ff
        /*05ac*/ 	.word	0x00000110
        /*05b0*/ 	.short	0x010a
        /*05b2*/ 	.byte	0x04
	.zero		1


	//   ....[74]....
        /*05b4*/ 	.word	0x00003660
        /*05b8*/ 	.word	0x000000ff
        /*05bc*/ 	.word	0x00000110
        /*05c0*/ 	.short	0x0106
        /*05c2*/ 	.byte	0x07
	.zero		1


	//   ....[75]....
        /*05c4*/ 	.word	0x000036a0
        /*05c8*/ 	.word	0x00000000
        /*05cc*/ 	.word	0x00000110
        /*05d0*/ 	.short	0x010a
        /*05d2*/ 	.byte	0xff
	.zero		1


	//   ....[76]....
        /*05d4*/ 	.word	0x000038e0
        /*05d8*/ 	.word	0x000000ff
        /*05dc*/ 	.word	0x00000008
        /*05e0*/ 	.short	0x010a
        /*05e2*/ 	.byte	0x05
	.zero		1


	//   ....[77]....
        /*05e4*/ 	.word	0x00003900
        /*05e8*/ 	.word	0x000000ff
        /*05ec*/ 	.word	0x00000008
        /*05f0*/ 	.short	0x010a
        /*05f2*/ 	.byte	0x05
	.zero		1


	//   ....[78]....
        /*05f4*/ 	.word	0x00003a90
        /*05f8*/ 	.word	0x000000ff
        /*05fc*/ 	.word	0x00000008
        /*0600*/ 	.short	0x010a
        /*0602*/ 	.byte	0x05
	.zero		1


	//   ....[79]....
        /*0604*/ 	.word	0x00003ab0
        /*0608*/ 	.word	0x000000ff
        /*060c*/ 	.word	0x00000008
        /*0610*/ 	.short	0x010a
        /*0612*/ 	.byte	0x05
	.zero		1


	//   ....[80]....
        /*0614*/ 	.word	0x00003b70
        /*0618*/ 	.word	0x000000ff
        /*061c*/ 	.word	0x00000000
        /*0620*/ 	.short	0x0101
        /*0622*/ 	.byte	0x04
	.zero		1


	//   ....[81]....
        /*0624*/ 	.word	0x00003e70
        /*0628*/ 	.word	0x00000000
        /*062c*/ 	.word	0x00000100
        /*0630*/ 	.short	0x010a
        /*0632*/ 	.byte	0xff
	.zero		1


	//   ....[82]....
        /*0634*/ 	.word	0x00003f30
        /*0638*/ 	.word	0x00000000
        /*063c*/ 	.word	0x00000000
        /*0640*/ 	.short	0x0101
        /*0642*/ 	.byte	0xff
	.zero		1


	//   ....[83]....
        /*0644*/ 	.word	0x00003ff0
        /*0648*/ 	.word	0x000000ff
        /*064c*/ 	.word	0x00000000
        /*0650*/ 	.short	0x010a
        /*0652*/ 	.byte	0x04
	.zero		1


	//   ....[84]....
        /*0654*/ 	.word	0x00004000
        /*0658*/ 	.word	0x000000ff
        /*065c*/ 	.word	0x00000130
        /*0660*/ 	.short	0x010a
        /*0662*/ 	.byte	0x17
	.zero		1


	//   ....[85]....
        /*0664*/ 	.word	0x000040b0
        /*0668*/ 	.word	0x000000ff
        /*066c*/ 	.word	0x00000000
        /*0670*/ 	.short	0x010a
        /*0672*/ 	.byte	0x05
	.zero		1


	//   ....[86]....
        /*0674*/ 	.word	0x000041f0
        /*0678*/ 	.word	0x000000ff
        /*067c*/ 	.word	0x00000000
        /*0680*/ 	.short	0x010a
        /*0682*/ 	.byte	0x04
	.zero		1


	//   ....[87]....
        /*0684*/ 	.word	0x00004440
        /*0688*/ 	.word	0x000000ff
        /*068c*/ 	.word	0x00000000
        /*0690*/ 	.short	0x010a
        /*0692*/ 	.byte	0x04
	.zero		1


	//   ....[88]....
        /*0694*/ 	.word	0x000044e0
        /*0698*/ 	.word	0x00000000
        /*069c*/ 	.word	0x00000000
        /*06a0*/ 	.short	0x010a
        /*06a2*/ 	.byte	0xff
	.zero		1


	//   ....[89]....
        /*06a4*/ 	.word	0x00004520
        /*06a8*/ 	.word	0x00000000
        /*06ac*/ 	.word	0x00000000
        /*06b0*/ 	.short	0x010a
        /*06b2*/ 	.byte	0xff
	.zero		1


	//   ....[90]....
        /*06b4*/ 	.word	0x00004590
        /*06b8*/ 	.word	0x000000ff
        /*06bc*/ 	.word	0x00000000
        /*06c0*/ 	.short	0x0101
        /*06c2*/ 	.byte	0x04
	.zero		1


	//   ....[91]....
        /*06c4*/ 	.word	0x000045d0
        /*06c8*/ 	.word	0x000000ff
        /*06cc*/ 	.word	0x00000160
        /*06d0*/ 	.short	0x010a
        /*06d2*/ 	.byte	0x11
	.zero		1


	//   ....[92]....
        /*06d4*/ 	.word	0x00004620
        /*06d8*/ 	.word	0x000000ff
        /*06dc*/ 	.word	0x00000000
        /*06e0*/ 	.short	0x0101
        /*06e2*/ 	.byte	0x04
	.zero		1


	//   ....[93]....
        /*06e4*/ 	.word	0x00004ac0
        /*06e8*/ 	.word	0x0000000c
        /*06ec*/ 	.word	0x00000100
        /*06f0*/ 	.short	0x010a
        /*06f2*/ 	.byte	0xff
	.zero		1


	//   ....[94]....
        /*06f4*/ 	.word	0x00004c30
        /*06f8*/ 	.word	0x00000000
        /*06fc*/ 	.word	0x00000000
        /*0700*/ 	.short	0x0101
        /*0702*/ 	.byte	0xff
	.zero		1


	//   ....[95]....
        /*0704*/ 	.word	0x000050c0
        /*0708*/ 	.word	0x000000ff
        /*070c*/ 	.word	0x000000f8
        /*0710*/ 	.short	0x010a
        /*0712*/ 	.byte	0x15
	.zero		1


	//   ....[96]....
        /*0714*/ 	.word	0x00005240
        /*0718*/ 	.word	0x000000ff
        /*071c*/ 	.word	0x000000d0
        /*0720*/ 	.short	0x010a
        /*0722*/ 	.byte	0x15
	.zero		1


	//   ....[97]....
        /*0724*/ 	.word	0x000053c0
        /*0728*/ 	.word	0x000000ff
        /*072c*/ 	.word	0x000000b0
        /*0730*/ 	.short	0x010b
        /*0732*/ 	.byte	0x15
	.zero		1


	//   ....[98]....
        /*0734*/ 	.word	0x000053d0
        /*0738*/ 	.word	0x000000ff
        /*073c*/ 	.word	0x00000000
        /*0740*/ 	.short	0x0101
        /*0742*/ 	.byte	0x06
	.zero		1


	//   ....[99]....
        /*0744*/ 	.word	0x000053e0
        /*0748*/ 	.word	0x000000ff
        /*074c*/ 	.word	0x000000d8
        /*0750*/ 	.short	0x010a
        /*0752*/ 	.byte	0x15
	.zero		1


	//   ....[100]....
        /*0754*/ 	.word	0x00005540
        /*0758*/ 	.word	0x000000ff
        /*075c*/ 	.word	0x000000b8
        /*0760*/ 	.short	0x010b
        /*0762*/ 	.byte	0x15
	.zero		1


	//   ....[101]....
        /*0764*/ 	.word	0x00005550
        /*0768*/ 	.word	0x000000ff
        /*076c*/ 	.word	0x00000000
        /*0770*/ 	.short	0x0101
        /*0772*/ 	.byte	0x06
	.zero		1


	//   ....[102]....
        /*0774*/ 	.word	0x00005560
        /*0778*/ 	.word	0x000000ff
        /*077c*/ 	.word	0x000000e0
        /*0780*/ 	.short	0x010a
        /*0782*/ 	.byte	0x15
	.zero		1


	//   ....[103]....
        /*0784*/ 	.word	0x000056b0
        /*0788*/ 	.word	0x000000ff
        /*078c*/ 	.word	0x000000c0
        /*0790*/ 	.short	0x010b
        /*0792*/ 	.byte	0x15
	.zero		1


	//   ....[104]....
        /*0794*/ 	.word	0x000056c0
        /*0798*/ 	.word	0x000000ff
        /*079c*/ 	.word	0x00000000
        /*07a0*/ 	.short	0x0101
        /*07a2*/ 	.byte	0x06
	.zero		1


	//   ....[105]....
        /*07a4*/ 	.word	0x000056d0
        /*07a8*/ 	.word	0x000000ff
        /*07ac*/ 	.word	0x000000e8
        /*07b0*/ 	.short	0x010a
        /*07b2*/ 	.byte	0x15
	.zero		1


	//   ....[106]....
        /*07b4*/ 	.word	0x000058c0
        /*07b8*/ 	.word	0x000000ff
        /*07bc*/ 	.word	0x000000c8
        /*07c0*/ 	.short	0x010b
        /*07c2*/ 	.byte	0x15
	.zero		1


	//   ....[107]....
        /*07c4*/ 	.word	0x000058d0
        /*07c8*/ 	.word	0x000000ff
        /*07cc*/ 	.word	0x00000000
        /*07d0*/ 	.short	0x0101
        /*07d2*/ 	.byte	0x25
	.zero		1


	//   ....[108]....
        /*07d4*/ 	.word	0x00005900
        /*07d8*/ 	.word	0x000000ff
        /*07dc*/ 	.word	0x000000d0
        /*07e0*/ 	.short	0x010a
        /*07e2*/ 	.byte	0x15
	.zero		1


	//   ....[109]....
        /*07e4*/ 	.word	0x00005920
        /*07e8*/ 	.word	0x000000ff
        /*07ec*/ 	.word	0x000000d8
        /*07f0*/ 	.short	0x010a
        /*07f2*/ 	.byte	0x15
	.zero		1


	//   ....[110]....
        /*07f4*/ 	.word	0x00005940
        /*07f8*/ 	.word	0x000000ff
        /*07fc*/ 	.word	0x000000e0
        /*0800*/ 	.short	0x010a
        /*0802*/ 	.byte	0x15
	.zero		1


	//   ....[111]....
        /*0804*/ 	.word	0x00005980
        /*0808*/ 	.word	0x00000000
        /*080c*/ 	.word	0x000000e8
        /*0810*/ 	.short	0x010a
        /*0812*/ 	.byte	0xff
	.zero		1


	//   ....[112]....
        /*0814*/ 	.word	0x00005cb0
        /*0818*/ 	.word	0x00000003
        /*081c*/ 	.word	0x00000100
        /*0820*/ 	.short	0x010a
        /*0822*/ 	.byte	0xff
	.zero		1


	//   ....[113]....
        /*0824*/ 	.word	0x00005e30
        /*0828*/ 	.word	0x00000000
        /*082c*/ 	.word	0x00000000
        /*0830*/ 	.short	0x0101
        /*0832*/ 	.byte	0xff
	.zero		1


	//   ....[114]....
        /*0834*/ 	.word	0x00006960
        /*0838*/ 	.word	0x00000003
        /*083c*/ 	.word	0x000000b0
        /*0840*/ 	.short	0x010a
        /*0842*/ 	.byte	0xff
	.zero		1


	//   ....[115]....
        /*0844*/ 	.word	0x00006980
        /*0848*/ 	.word	0x000000a5
        /*084c*/ 	.word	0x00000120
        /*0850*/ 	.short	0x010a
        /*0852*/ 	.byte	0xff
	.zero		1


	//   ....[116]....
        /*0854*/ 	.word	0x00006ab0
        /*0858*/ 	.word	0x00000003
        /*085c*/ 	.word	0x000000b0
        /*0860*/ 	.short	0x010a
        /*0862*/ 	.byte	0xff
	.zero		1


	//   ....[117]....
        /*0864*/ 	.word	0x00006bf0
        /*0868*/ 	.word	0x00000000
        /*086c*/ 	.word	0x00000000
        /*0870*/ 	.short	0x0101
        /*0872*/ 	.byte	0xff
	.zero		1


	//   ....[118]....
        /*0874*/ 	.word	0x00006c70
        /*0878*/ 	.word	0x000000a5
        /*087c*/ 	.word	0x00000120
        /*0880*/ 	.short	0x010a
        /*0882*/ 	.byte	0xff
	.zero		1


	//   ....[119]....
        /*0884*/ 	.word	0x00008020
        /*0888*/ 	.word	0x000000bf
        /*088c*/ 	.word	0x000000b0
        /*0890*/ 	.short	0x010a
        /*0892*/ 	.byte	0xff
	.zero		1


	//   ....[120]....
        /*0894*/ 	.word	0x000080f0
        /*0898*/ 	.word	0x000000bf
        /*089c*/ 	.word	0x000000b0
        /*08a0*/ 	.short	0x010a
        /*08a2*/ 	.byte	0xff
	.zero		1


	//   ....[121]....
        /*08a4*/ 	.word	0x00008230
        /*08a8*/ 	.word	0x00000000
        /*08ac*/ 	.word	0x00000000
        /*08b0*/ 	.short	0x0101
        /*08b2*/ 	.byte	0xff
	.zero		1


	//   ....[122]....
        /*08b4*/ 	.word	0x000095d0
        /*08b8*/ 	.word	0x00000000
        /*08bc*/ 	.word	0x000000b0
        /*08c0*/ 	.short	0x010a
        /*08c2*/ 	.byte	0xff
	.zero		1


	//   ....[123]....
        /*08c4*/ 	.word	0x000096a0
        /*08c8*/ 	.word	0x00000000
        /*08cc*/ 	.word	0x000000b0
        /*08d0*/ 	.short	0x010a
        /*08d2*/ 	.byte	0xff
	.zero		1


	//   ....[124]....
        /*08d4*/ 	.word	0x000097e0
        /*08d8*/ 	.word	0x00000000
        /*08dc*/ 	.word	0x00000000
        /*08e0*/ 	.short	0x0101
        /*08e2*/ 	.byte	0xff
	.zero		1


	//   ....[125]....
        /*08e4*/ 	.word	0x0000abb0
        /*08e8*/ 	.word	0x00000000
        /*08ec*/ 	.word	0x000000b0
        /*08f0*/ 	.short	0x010a
        /*08f2*/ 	.byte	0xff
	.zero		1


	//   ....[126]....
        /*08f4*/ 	.word	0x0000ac80
        /*08f8*/ 	.word	0x00000000
        /*08fc*/ 	.word	0x000000b0
        /*0900*/ 	.short	0x010a
        /*0902*/ 	.byte	0xff
	.zero		1


	//   ....[127]....
        /*0904*/ 	.word	0x0000adc0
        /*0908*/ 	.word	0x00000000
        /*090c*/ 	.word	0x00000000
        /*0910*/ 	.short	0x0101
        /*0912*/ 	.byte	0xff
	.zero		1


	//   ....[128]....
        /*0914*/ 	.word	0x0000b1f0
        /*0918*/ 	.word	0x000000a5
        /*091c*/ 	.word	0x00000000
        /*0920*/ 	.short	0x0101
        /*0922*/ 	.byte	0xff
	.zero		1


	//   ....[129]....
        /*0924*/ 	.word	0x0000c250
        /*0928*/ 	.word	0x00000003
        /*092c*/ 	.word	0x00000150
        /*0930*/ 	.short	0x010a
        /*0932*/ 	.byte	0xff
	.zero		1


	//   ....[130]....
        /*0934*/ 	.word	0x0000c2b0
        /*0938*/ 	.word	0x00000000
        /*093c*/ 	.word	0x00000058
        /*0940*/ 	.short	0x010a
        /*0942*/ 	.byte	0xff
	.zero		1


	//   ....[131]....
        /*0944*/ 	.word	0x0000c310
        /*0948*/ 	.word	0x00000000
        /*094c*/ 	.word	0x00000058
        /*0950*/ 	.short	0x010a
        /*0952*/ 	.byte	0xff
	.zero		1


	//   ....[132]....
        /*0954*/ 	.word	0x0000c360
        /*0958*/ 	.word	0x00000003
        /*095c*/ 	.word	0x00000100
        /*0960*/ 	.short	0x010a
        /*0962*/ 	.byte	0xff
	.zero		1


	//   ....[133]....
        /*0964*/ 	.word	0x0000c3c0
        /*0968*/ 	.word	0x00000000
        /*096c*/ 	.word	0x00000000
        /*0970*/ 	.short	0x010a
        /*0972*/ 	.byte	0xff
	.zero		1


	//   ....[134]....
        /*0974*/ 	.word	0x0000c420
        /*0978*/ 	.word	0x00000000
        /*097c*/ 	.word	0x00000000
        /*0980*/ 	.short	0x010a
        /*0982*/ 	.byte	0xff
	.zero		1


	//   ....[135]....
        /*0984*/ 	.word	0x0000c480
        /*0988*/ 	.word	0x00000000
        /*098c*/ 	.word	0x00000000
        /*0990*/ 	.short	0x010a
        /*0992*/ 	.byte	0xff
	.zero		1


	//   ....[136]....
        /*0994*/ 	.word	0x0000c4e0
        /*0998*/ 	.word	0x00000000
        /*099c*/ 	.word	0x00000000
        /*09a0*/ 	.short	0x010a
        /*09a2*/ 	.byte	0xff
	.zero		1


	//   ....[137]....
        /*09a4*/ 	.word	0x0000c540
        /*09a8*/ 	.word	0x00000000
        /*09ac*/ 	.word	0x00000000
        /*09b0*/ 	.short	0x010a
        /*09b2*/ 	.byte	0xff
	.zero		1


	//   ....[138]....
        /*09b4*/ 	.word	0x0000c5a0
        /*09b8*/ 	.word	0x00000000
        /*09bc*/ 	.word	0x00000000
        /*09c0*/ 	.short	0x010a
        /*09c2*/ 	.byte	0xff
	.zero		1


	//   ....[139]....
        /*09c4*/ 	.word	0x0000c600
        /*09c8*/ 	.word	0x00000000
        /*09cc*/ 	.word	0x00000000
        /*09d0*/ 	.short	0x010a
        /*09d2*/ 	.byte	0xff
	.zero		1


	//   ....[140]....
        /*09d4*/ 	.word	0x0000c660
        /*09d8*/ 	.word	0x00000000
        /*09dc*/ 	.word	0x00000000
        /*09e0*/ 	.short	0x010a
        /*09e2*/ 	.byte	0xff
	.zero		1


	//   ....[141]....
        /*09e4*/ 	.word	0x0000c6c0
        /*09e8*/ 	.word	0x00000000
        /*09ec*/ 	.word	0x00000000
        /*09f0*/ 	.short	0x010a
        /*09f2*/ 	.byte	0xff
	.zero		1


	//   ....[142]....
        /*09f4*/ 	.word	0x0000c720
        /*09f8*/ 	.word	0x00000000
        /*09fc*/ 	.word	0x00000000
        /*0a00*/ 	.short	0x010a
        /*0a02*/ 	.byte	0xff
	.zero		1


	//   ....[143]....
        /*0a04*/ 	.word	0x0000c770
        /*0a08*/ 	.word	0x00000002
        /*0a0c*/ 	.word	0x00000140
        /*0a10*/ 	.short	0x010a
        /*0a12*/ 	.byte	0xff
	.zero		1


	//   ....[144]....
        /*0a14*/ 	.word	0x0000c7d0
        /*0a18*/ 	.word	0x00000002
        /*0a1c*/ 	.word	0x00000110
        /*0a20*/ 	.short	0x010a
        /*0a22*/ 	.byte	0xff
	.zero		1


	//   ....[145]....
        /*0a24*/ 	.word	0x0000c820
        /*0a28*/ 	.word	0x00000002
        /*0a2c*/ 	.word	0x00000100
        /*0a30*/ 	.short	0x010a
        /*0a32*/ 	.byte	0xff
	.zero		1


	//   ....[146]....
        /*0a34*/ 	.word	0x0000c880
        /*0a38*/ 	.word	0x00000000
        /*0a3c*/ 	.word	0x00000110
        /*0a40*/ 	.short	0x010a
        /*0a42*/ 	.byte	0xff
	.zero		1


	//   ....[147]....
        /*0a44*/ 	.word	0x0000c8e0
        /*0a48*/ 	.word	0x00000000
        /*0a4c*/ 	.word	0x00000008
        /*0a50*/ 	.short	0x010a
        /*0a52*/ 	.byte	0xff
	.zero		1


	//   ....[148]....
        /*0a54*/ 	.word	0x0000c9d0
        /*0a58*/ 	.word	0x00000000
        /*0a5c*/ 	.word	0x00000008
        /*0a60*/ 	.short	0x010a
        /*0a62*/ 	.byte	0xff
	.zero		1


	//   ....[149]....
        /*0a64*/ 	.word	0x0000ca20
        /*0a68*/ 	.word	0x00000000
        /*0a6c*/ 	.word	0x00000100
        /*0a70*/ 	.short	0x010a
        /*0a72*/ 	.byte	0xff
	.zero		1


	//   ....[150]....
        /*0a74*/ 	.word	0x0000ca80
        /*0a78*/ 	.word	0x00000000
        /*0a7c*/ 	.word	0x00000130
        /*0a80*/ 	.short	0x010a
        /*0a82*/ 	.byte	0xff
	.zero		1


	//   ....[151]....
        /*0a84*/ 	.word	0x0000cae0
        /*0a88*/ 	.word	0x00000000
        /*0a8c*/ 	.word	0x00000000
        /*0a90*/ 	.short	0x010a
        /*0a92*/ 	.byte	0xff
	.zero		1


	//   ....[152]....
        /*0a94*/ 	.word	0x0000cb40
        /*0a98*/ 	.word	0x00000000
        /*0a9c*/ 	.word	0x00000000
        /*0aa0*/ 	.short	0x010a
        /*0aa2*/ 	.byte	0xff
	.zero		1


	//   ....[153]....
        /*0aa4*/ 	.word	0x0000cba0
        /*0aa8*/ 	.word	0x00000000
        /*0aac*/ 	.word	0x00000160
        /*0ab0*/ 	.short	0x010a
        /*0ab2*/ 	.byte	0xff
	.zero		1


	//   ....[154]....
        /*0ab4*/ 	.word	0x0000cbf0
        /*0ab8*/ 	.word	0x0000000c
        /*0abc*/ 	.word	0x00000100
        /*0ac0*/ 	.short	0x010a
        /*0ac2*/ 	.byte	0xff
	.zero		1


	//   ....[155]....
        /*0ac4*/ 	.word	0x0000cc50
        /*0ac8*/ 	.word	0x00000000
        /*0acc*/ 	.word	0x000000f8
        /*0ad0*/ 	.short	0x010a
        /*0ad2*/ 	.byte	0xff
	.zero		1


	//   ....[156]....
        /*0ad4*/ 	.word	0x0000ccb0
        /*0ad8*/ 	.word	0x00000000
        /*0adc*/ 	.word	0x000000d0
        /*0ae0*/ 	.short	0x010a
        /*0ae2*/ 	.byte	0xff
	.zero		1


	//   ....[157]....
        /*0ae4*/ 	.word	0x0000cd10
        /*0ae8*/ 	.word	0x00000000
        /*0aec*/ 	.word	0x000000d8
        /*0af0*/ 	.short	0x010a
        /*0af2*/ 	.byte	0xff
	.zero		1


	//   ....[158]....
        /*0af4*/ 	.word	0x0000cd70
        /*0af8*/ 	.word	0x00000000
        /*0afc*/ 	.word	0x000000e0
        /*0b00*/ 	.short	0x010a
        /*0b02*/ 	.byte	0xff
	.zero		1


	//   ....[159]....
        /*0b04*/ 	.word	0x0000cdd0
        /*0b08*/ 	.word	0x00000000
        /*0b0c*/ 	.word	0x000000e8
        /*0b10*/ 	.short	0x010a
        /*0b12*/ 	.byte	0xff
	.zero		1


	//   ....[160]....
        /*0b14*/ 	.word	0x0000ce30
        /*0b18*/ 	.word	0x00000000
        /*0b1c*/ 	.word	0x000000d0
        /*0b20*/ 	.short	0x010a
        /*0b22*/ 	.byte	0xff
	.zero		1


	//   ....[161]....
        /*0b24*/ 	.word	0x0000ce90
        /*0b28*/ 	.word	0x00000000
        /*0b2c*/ 	.word	0x000000d8
        /*0b30*/ 	.short	0x010a
        /*0b32*/ 	.byte	0xff
	.zero		1


	//   ....[162]....
        /*0b34*/ 	.word	0x0000cef0
        /*0b38*/ 	.word	0x00000000
        /*0b3c*/ 	.word	0x000000e0
        /*0b40*/ 	.short	0x010a
        /*0b42*/ 	.byte	0xff
	.zero		1


	//   ....[163]....
        /*0b44*/ 	.word	0x0000cf40
        /*0b48*/ 	.word	0x00000003
        /*0b4c*/ 	.word	0x00000100
        /*0b50*/ 	.short	0x010a
        /*0b52*/ 	.byte	0xff
	.zero		1


	//   ....[164]....
        /*0b54*/ 	.word	0x0000cf90
        /*0b58*/ 	.word	0x00000003
        /*0b5c*/ 	.word	0x000000b0
        /*0b60*/ 	.short	0x010a
        /*0b62*/ 	.byte	0xff
	.zero		1


	//   ....[165]....
        /*0b64*/ 	.word	0x0000cfe0
        /*0b68*/ 	.word	0x000000a5
        /*0b6c*/ 	.word	0x00000120
        /*0b70*/ 	.short	0x010a
        /*0b72*/ 	.byte	0xff
	.zero		1


	//   ....[166]....
        /*0b74*/ 	.word	0x0000d030
        /*0b78*/ 	.word	0x000000bf
        /*0b7c*/ 	.word	0x000000b0
        /*0b80*/ 	.short	0x010a
        /*0b82*/ 	.byte	0xff
	.zero		1


	//   ....[167]....
        /*0b84*/ 	.word	0x0000d080
        /*0b88*/ 	.word	0x00000000
        /*0b8c*/ 	.word	0x000000b0
        /*0b90*/ 	.short	0x010a
        /*0b92*/ 	.byte	0xff
	.zero		1


	//   ....[168]....
        /*0b94*/ 	.word	0x0000d0d0
        /*0b98*/ 	.word	0x00000000
        /*0b9c*/ 	.word	0x000000b0
        /*0ba0*/ 	.short	0x010a
        /*0ba2*/ 	.byte	0xff
	.zero		1


	//----- nvinfo : EIATTR_NUM_MBARRIERS
	.align		4
.L_48:
        /*0ba4*/ 	.byte	0x03, 0x38
        /*0ba6*/ 	.short	0x002d


	//----- nvinfo : EIATTR_EXIT_INSTR_OFFSETS
	.align		4
        /*0ba8*/ 	.byte	0x04, 0x1c
        /*0baa*/ 	.short	(.L_50 - .L_49)


	//   ....[0]....
.L_49:
        /*0bac*/ 	.word	0x00003180


	//   ....[1]....
        /*0bb0*/ 	.word	0x00003670


	//   ....[2]....
        /*0bb4*/ 	.word	0x000036d0


	//   ....[3]....
        /*0bb8*/ 	.word	0x00004850


	//   ....[4]....
        /*0bbc*/ 	.word	0x000059b0


	//   ....[5]....
        /*0bc0*/ 	.word	0x000059f0


	//   ....[6]....
        /*0bc4*/ 	.word	0x0000c240


	//----- nvinfo : EIATTR_MAX_THREADS
	.align		4
.L_50:
        /*0bc8*/ 	.byte	0x04, 0x05
        /*0bca*/ 	.short	(.L_52 - .L_51)
.L_51:
        /*0bcc*/ 	.word	0x00000100
        /*0bd0*/ 	.word	0x00000001
        /*0bd4*/ 	.word	0x00000001


	//----- nvinfo : EIATTR_CRS_STACK_SIZE
	.align		4
.L_52:
        /*0bd8*/ 	.byte	0x04, 0x1e
        /*0bda*/ 	.short	(.L_54 - .L_53)
.L_53:
        /*0bdc*/ 	.word	0x00000000


	//----- nvinfo : EIATTR_CBANK_PARAM_SIZE
	.align		4
.L_54:
        /*0be0*/ 	.byte	0x03, 0x19
        /*0be2*/ 	.short	0x0800


	//----- nvinfo : EIATTR_PARAM_CBANK
	.align		4
        /*0be4*/ 	.byte	0x04, 0x0a
        /*0be6*/ 	.short	(.L_56 - .L_55)
	.align		4
.L_55:
        /*0be8*/ 	.word	index@(.nv.constant0._ZN7cutlass13device_kernelINS_4gemm6kernel13GemmUniversalIN4cute5tupleIJiiiiEEENS1_10collective13CollectiveMmaINS1_35MainloopSm100TmaUmmaWarpSpecializedILi11ELi2ELi2ENS5_IJNS4_1CILi4EEENSA_ILi2EEENSA_ILi1EEEEEEEENS5_IJNSA_ILi256EEESG_NSA_ILi64EEEEEENS_12float_e5m2_tENS5_IJlSD_lEEESJ_SK_NS4_8TiledMMAINS4_8MMA_AtomIJNS4_10MMA_TraitsINS4_25SM100_MMA_F8F6F4_2x1SM_SSEJSJ_SJ_fSG_SG_NS4_17integral_constantINS4_4UMMA5MajorELSR_0EEESS_NSP_INSQ_7ScaleInELST_0EEESU_EEEEEENS4_6LayoutINS5_IJSD_SD_SD_EEENS5_IJNSA_ILi0EEESZ_SZ_EEEEENS5_IJNS4_10UnderscoreES12_S12_EEEEENS4_28SM100_TMA_2SM_LOAD_MULTICASTENS4_14ComposedLayoutINS4_7SwizzleILi2ELi4ELi3EEENS4_18smem_ptr_flag_bitsILi8EEENSX_INS5_IJNSA_ILi8EEESH_EEENS5_IJSH_SD_EEEEEEEvNS4_8identityES15_S1F_vS1G_EENS_8epilogue10collective18CollectiveEpilogueINS1I_23Sm100TmaWarpSpecializedILi4ELi2ELi64ELb0ELb0EEEJNS5_IJNSA_ILi128EEESG_SH_EEENS5_IJNSX_IS1N_SD_EENSX_ISH_SD_EEEEESJ_SK_SJ_SK_NS1I_6fusion15FusionCallbacksIS1M_NS1S_17LinearCombinationISJ_fSJ_fLNS_15FloatRoundStyleE2EEES1O_S1R_JEEENS4_5SM1004TMEM4LOAD26SM100_TMEM_LOAD_32dp32b64xENS4_13SM90_TMA_LOADES1F_NS4_39AutoVectorizingCopyWithAssumedAlignmentILi128EEENS4_14SM90_TMA_STOREES1F_S24_S24_EEEvvEEEEvNT_6ParamsE)
        /*0bec*/ 	.short	0x0380
        /*0bee*/ 	.short	0x0800


	//----- nvinfo : EIATTR_SW_WAR
	.align		4
.L_56:
        /*0bf0*/ 	.byte	0x04, 0x36
        /*0bf2*/ 	.short	(.L_58 - .L_57)
.L_57:
        /*0bf4*/ 	.word	0x00000008
.L_58:


//--------------------- .nv.callgraph             --------------------------
	.section	.nv.callgraph,"",@"SHT_CUDA_CALLGRAPH"
	.align	4
	.sectionentsize	8
	.align		4
        /*0000*/ 	.word	0x00000000
	.align		4
        /*0004*/ 	.word	0xffffffff
	.align		4
        /*0008*/ 	.word	index@(_ZN7cutlass13device_kernelINS_4gemm6kernel13GemmUniversalIN4cute5tupleIJiiiiEEENS1_10collective13CollectiveMmaINS1_35MainloopSm100TmaUmmaWarpSpecializedILi11ELi2ELi2ENS5_IJNS4_1CILi4EEENSA_ILi2EEENSA_ILi1EEEEEEEENS5_IJNSA_ILi256EEESG_NSA_ILi64EEEEEENS_12float_e5m2_tENS5_IJlSD_lEEESJ_SK_NS4_8TiledMMAINS4_8MMA_AtomIJNS4_10MMA_TraitsINS4_25SM100_MMA_F8F6F4_2x1SM_SSEJSJ_SJ_fSG_SG_NS4_17integral_constantINS4_4UMMA5MajorELSR_0EEESS_NSP_INSQ_7ScaleInELST_0EEESU_EEEEEENS4_6LayoutINS5_IJSD_SD_SD_EEENS5_IJNSA_ILi0EEESZ_SZ_EEEEENS5_IJNS4_10UnderscoreES12_S12_EEEEENS4_28SM100_TMA_2SM_LOAD_MULTICASTENS4_14ComposedLayoutINS4_7SwizzleILi2ELi4ELi3EEENS4_18smem_ptr_flag_bitsILi8EEENSX_INS5_IJNSA_ILi8EEESH_EEENS5_IJSH_SD_EEEEEEEvNS4_8identityES15_S1F_vS1G_EENS_8epilogue10collective18CollectiveEpilogueINS1I_23Sm100TmaWarpSpecializedILi4ELi2ELi64ELb0ELb0EEEJNS5_IJNSA_ILi128EEESG_SH_EEENS5_IJNSX_IS1N_SD_EENSX_ISH_SD_EEEEESJ_SK_SJ_SK_NS1I_6fusion15FusionCallbacksIS1M_NS1S_17LinearCombinationISJ_fSJ_fLNS_15FloatRoundStyleE2EEES1O_S1R_JEEENS4_5SM1004TMEM4LOAD26SM100_TMEM_LOAD_32dp32b64xENS4_13SM90_TMA_LOADES1F_NS4_39AutoVectorizingCopyWithAssumedAlignmentILi128EEENS4_14SM90_TMA_STOREES1F_S24_S24_EEEvvEEEEvNT_6ParamsE)
	.align		4
        /*000c*/ 	.word	index@(__assertfail)
	.align		4
        /*0010*/ 	.word	0x00000000
	.align		4
        /*0014*/ 	.word	0xfffffffe
	.align		4
        /*0018*/ 	.word	0x00000000
	.align		4
        /*001c*/ 	.word	0xfffffffd
	.align		4
        /*0020*/ 	.word	0x00000000
	.align		4
        /*0024*/ 	.word	0xfffffffc


//--------------------- .nv.constant4             --------------------------
	.section	.nv.constant4,"a",@progbits
	.align	8
	.align		8
.nv.constant4:
        /*0000*/ 	.dword	__assertfail
	.align		8
        /*0008*/ 	.dword	__unnamed_1
	.align		8
        /*0010*/ 	.dword	__unnamed_2
	.align		8
        /*0018*/ 	.dword	__unnamed_3
	.align		8
        /*0020*/ 	.dword	_ZN40_INTERNAL_b2ce3b74_4_k_cu_c2881d7c_203944cuda3std3__45__cpo5beginE
	.align		8
        /*0028*/ 	.dword	_ZN40_INTERNAL_b2ce3b74_4_k_cu_c2881d7c_203944cuda3std3__45__cpo3endE
	.align		8
        /*0030*/ 	.dword	_ZN40_INTERNAL_b2ce3b74_4_k_cu_c2881d7c_203944cuda3std3__45__cpo6cbeginE
	.align		8
        /*0038*/ 	.dword	_ZN40_INTERNAL_b2ce3b74_4_k_cu_c2881d7c_203944cuda3std3__45__cpo4cendE
	.align		8
        /*0040*/ 	.dword	_ZN40_INTERNAL_b2ce3b74_4_k_cu_c2881d7c_203944cuda3std3__442_GLOBAL__N__b2ce3b74_4_k_cu_c2881d7c_203946ignoreE
	.align		8
        /*0048*/ 	.dword	_ZN40_INTERNAL_b2ce3b74_4_k_cu_c2881d7c_203944cuda3std3__419piecewise_constructE
	.align		8
        /*0050*/ 	.dword	_ZN40_INTERNAL_b2ce3b74_4_k_cu_c2881d7c_203944cuda3std3__48in_placeE
	.align		8
        /*0058*/ 	.dword	_ZN40_INTERNAL_b2ce3b74_4_k_cu_c2881d7c_203944cuda3std6ranges3__45__cpo4swapE
	.align		8
        /*0060*/ 	.dword	_ZN40_INTERNAL_b2ce3b74_4_k_cu_c2881d7c_203944cuda3std6ranges3__45__cpo9iter_moveE
	.align		8
        /*0068*/ 	.dword	_ZN40_INTERNAL_b2ce3b74_4_k_cu_c2881d7c_203944cute7productE
	.align		8
        /*0070*/ 	.dword	_ZN40_INTERNAL_b2ce3b74_4_k_cu_c2881d7c_203944cute1_E
	.align		8
        /*0078*/ 	.dword	$str$25
	.align		8
        /*0080*/ 	.dword	$str$26
	.align		8
        /*0088*/ 	.dword	$str$27
	.align		8
        /*0090*/ 	.dword	$str$28


//--------------------- .text._ZN7cutlass13device_kernelINS_4gemm6kernel13GemmUniversalIN4cute5tupleIJiiiiEEENS1_10collective13CollectiveMmaINS1_35MainloopSm100TmaUmmaWarpSpecializedILi11ELi2ELi2ENS5_IJNS4_1CILi4EEENSA_ILi2EEENSA_ILi1EEEEEEEENS5_IJNSA_ILi256EEESG_NSA_ILi64EEEEEENS_12float_e5m2_tENS5_IJlSD_lEEESJ_SK_NS4_8TiledMMAINS4_8MMA_AtomIJNS4_10MMA_TraitsINS4_25SM100_MMA_F8F6F4_2x1SM_SSEJSJ_SJ_fSG_SG_NS4_17integral_constantINS4_4UMMA5MajorELSR_0EEESS_NSP_INSQ_7ScaleInELST_0EEESU_EEEEEENS4_6LayoutINS5_IJSD_SD_SD_EEENS5_IJNSA_ILi0EEESZ_SZ_EEEEENS5_IJNS4_10UnderscoreES12_S12_EEEEENS4_28SM100_TMA_2SM_LOAD_MULTICASTENS4_14ComposedLayoutINS4_7SwizzleILi2ELi4ELi3EEENS4_18smem_ptr_flag_bitsILi8EEENSX_INS5_IJNSA_ILi8EEESH_EEENS5_IJSH_SD_EEEEEEEvNS4_8identityES15_S1F_vS1G_EENS_8epilogue10collective18CollectiveEpilogueINS1I_23Sm100TmaWarpSpecializedILi4ELi2ELi64ELb0ELb0EEEJNS5_IJNSA_ILi128EEESG_SH_EEENS5_IJNSX_IS1N_SD_EENSX_ISH_SD_EEEEESJ_SK_SJ_SK_NS1I_6fusion15FusionCallbacksIS1M_NS1S_17LinearCombinationISJ_fSJ_fLNS_15FloatRoundStyleE2EEES1O_S1R_JEEENS4_5SM1004TMEM4LOAD26SM100_TMEM_LOAD_32dp32b64xENS4_13SM90_TMA_LOADES1F_NS4_39AutoVectorizingCopyWithAssumedAlignmentILi128EEENS4_14SM90_TMA_STOREES1F_S24_S24_EEEvvEEEEvNT_6ParamsE --------------------------
	.section	.text._ZN7cutlass13device_kernelINS_4gemm6kernel13GemmUniversalIN4cute5tupleIJiiiiEEENS1_10collective13CollectiveMmaINS1_35MainloopSm100TmaUmmaWarpSpecializedILi11ELi2ELi2ENS5_IJNS4_1CILi4EEENSA_ILi2EEENSA_ILi1EEEEEEEENS5_IJNSA_ILi256EEESG_NSA_ILi64EEEEEENS_12float_e5m2_tENS5_IJlSD_lEEESJ_SK_NS4_8TiledMMAINS4_8MMA_AtomIJNS4_10MMA_TraitsINS4_25SM100_MMA_F8F6F4_2x1SM_SSEJSJ_SJ_fSG_SG_NS4_17integral_constantINS4_4UMMA5MajorELSR_0EEESS_NSP_INSQ_7ScaleInELST_0EEESU_EEEEEENS4_6LayoutINS5_IJSD_SD_SD_EEENS5_IJNSA_ILi0EEESZ_SZ_EEEEENS5_IJNS4_10UnderscoreES12_S12_EEEEENS4_28SM100_TMA_2SM_LOAD_MULTICASTENS4_14ComposedLayoutINS4_7SwizzleILi2ELi4ELi3EEENS4_18smem_ptr_flag_bitsILi8EEENSX_INS5_IJNSA_ILi8EEESH_EEENS5_IJSH_SD_EEEEEEEvNS4_8identityES15_S1F_vS1G_EENS_8epilogue10collective18CollectiveEpilogueINS1I_23Sm100TmaWarpSpecializedILi4ELi2ELi64ELb0ELb0EEEJNS5_IJNSA_ILi128EEESG_SH_EEENS5_IJNSX_IS1N_SD_EENSX_ISH_SD_EEEEESJ_SK_SJ_SK_NS1I_6fusion15FusionCallbacksIS1M_NS1S_17LinearCombinationISJ_fSJ_fLNS_15FloatRoundStyleE2EEES1O_S1R_JEEENS4_5SM1004TMEM4LOAD26SM100_TMEM_LOAD_32dp32b64xENS4_13SM90_TMA_LOADES1F_NS4_39AutoVectorizingCopyWithAssumedAlignmentILi128EEENS4_14SM90_TMA_STOREES1F_S24_S24_EEEvvEEEEvNT_6ParamsE,"ax",@progbits
	.align	128
.text._ZN7cutlass13device_kernelINS_4gemm6kernel13GemmUniversalIN4cute5tupleIJiiiiEEENS1_10collective13CollectiveMmaINS1_35MainloopSm100TmaUmmaWarpSpecializedILi11ELi2ELi2ENS5_IJNS4_1CILi4EEENSA_ILi2EEENSA_ILi1EEEEEEEENS5_IJNSA_ILi256EEESG_NSA_ILi64EEEEEENS_12float_e5m2_tENS5_IJlSD_lEEESJ_SK_NS4_8TiledMMAINS4_8MMA_AtomIJNS4_10MMA_TraitsINS4_25SM100_MMA_F8F6F4_2x1SM_SSEJSJ_SJ_fSG_SG_NS4_17integral_constantINS4_4UMMA5MajorELSR_0EEESS_NSP_INSQ_7ScaleInELST_0EEESU_EEEEEENS4_6LayoutINS5_IJSD_SD_SD_EEENS5_IJNSA_ILi0EEESZ_SZ_EEEEENS5_IJNS4_10UnderscoreES12_S12_EEEEENS4_28SM100_TMA_2SM_LOAD_MULTICASTENS4_14ComposedLayoutINS4_7SwizzleILi2ELi4ELi3EEENS4_18smem_ptr_flag_bitsILi8EEENSX_INS5_IJNSA_ILi8EEESH_EEENS5_IJSH_SD_EEEEEEEvNS4_8identityES15_S1F_vS1G_EENS_8epilogue10collective18CollectiveEpilogueINS1I_23Sm100TmaWarpSpecializedILi4ELi2ELi64ELb0ELb0EEEJNS5_IJNSA_ILi128EEESG_SH_EEENS5_IJNSX_IS1N_SD_EENSX_ISH_SD_EEEEESJ_SK_SJ_SK_NS1I_6fusion15FusionCallbacksIS1M_NS1S_17LinearCombinationISJ_fSJ_fLNS_15FloatRoundStyleE2EEES1O_S1R_JEEENS4_5SM1004TMEM4LOAD26SM100_TMEM_LOAD_32dp32b64xENS4_13SM90_TMA_LOADES1F_NS4_39AutoVectorizingCopyWithAssumedAlignmentILi128EEENS4_14SM90_TMA_STOREES1F_S24_S24_EEEvvEEEEvNT_6ParamsE:
        .type           _ZN7cutlass13device_kernelINS_4gemm6kernel13GemmUniversalIN4cute5tupleIJiiiiEEENS1_10collective13CollectiveMmaINS1_35MainloopSm100TmaUmmaWarpSpecializedILi11ELi2ELi2ENS5_IJNS4_1CILi4EEENSA_ILi2EEENSA_ILi1EEEEEEEENS5_IJNSA_ILi256EEESG_NSA_ILi64EEEEEENS_12float_e5m2_tENS5_IJlSD_lEEESJ_SK_NS4_8TiledMMAINS4_8MMA_AtomIJNS4_10MMA_TraitsINS4_25SM100_MMA_F8F6F4_2x1SM_SSEJSJ_SJ_fSG_SG_NS4_17integral_constantINS4_4UMMA5MajorELSR_0EEESS_NSP_INSQ_7ScaleInELST_0EEESU_EEEEEENS4_6LayoutINS5_IJSD_SD_SD_EEENS5_IJNSA_ILi0EEESZ_SZ_EEEEENS5_IJNS4_10UnderscoreES12_S12_EEEEENS4_28SM100_TMA_2SM_LOAD_MULTICASTENS4_14ComposedLayoutINS4_7SwizzleILi2ELi4ELi3EEENS4_18smem_ptr_flag_bitsILi8EEENSX_INS5_IJNSA_ILi8EEESH_EEENS5_IJSH_SD_EEEEEEEvNS4_8identityES15_S1F_vS1G_EENS_8epilogue10collective18CollectiveEpilogueINS1I_23Sm100TmaWarpSpecializedILi4ELi2ELi64ELb0ELb0EEEJNS5_IJNSA_ILi128EEESG_SH_EEENS5_IJNSX_IS1N_SD_EENSX_ISH_SD_EEEEESJ_SK_SJ_SK_NS1I_6fusion15FusionCallbacksIS1M_NS1S_17LinearCombinationISJ_fSJ_fLNS_15FloatRoundStyleE2EEES1O_S1R_JEEENS4_5SM1004TMEM4LOAD26SM100_TMEM_LOAD_32dp32b64xENS4_13SM90_TMA_LOADES1F_NS4_39AutoVectorizingCopyWithAssumedAlignmentILi128EEENS4_14SM90_TMA_STOREES1F_S24_S24_EEEvvEEEEvNT_6ParamsE,@function
        .size           _ZN7cutlass13device_kernelINS_4gemm6kernel13GemmUniversalIN4cute5tupleIJiiiiEEENS1_10collective13CollectiveMmaINS1_35MainloopSm100TmaUmmaWarpSpecializedILi11ELi2ELi2ENS5_IJNS4_1CILi4EEENSA_ILi2EEENSA_ILi1EEEEEEEENS5_IJNSA_ILi256EEESG_NSA_ILi64EEEEEENS_12float_e5m2_tENS5_IJlSD_lEEESJ_SK_NS4_8TiledMMAINS4_8MMA_AtomIJNS4_10MMA_TraitsINS4_25SM100_MMA_F8F6F4_2x1SM_SSEJSJ_SJ_fSG_SG_NS4_17integral_constantINS4_4UMMA5MajorELSR_0EEESS_NSP_INSQ_7ScaleInELST_0EEESU_EEEEEENS4_6LayoutINS5_IJSD_SD_SD_EEENS5_IJNSA_ILi0EEESZ_SZ_EEEEENS5_IJNS4_10UnderscoreES12_S12_EEEEENS4_28SM100_TMA_2SM_LOAD_MULTICASTENS4_14ComposedLayoutINS4_7SwizzleILi2ELi4ELi3EEENS4_18smem_ptr_flag_bitsILi8EEENSX_INS5_IJNSA_ILi8EEESH_EEENS5_IJSH_SD_EEEEEEEvNS4_8identityES15_S1F_vS1G_EENS_8epilogue10collective18CollectiveEpilogueINS1I_23Sm100TmaWarpSpecializedILi4ELi2ELi64ELb0ELb0EEEJNS5_IJNSA_ILi128EEESG_SH_EEENS5_IJNSX_IS1N_SD_EENSX_ISH_SD_EEEEESJ_SK_SJ_SK_NS1I_6fusion15FusionCallbacksIS1M_NS1S_17LinearCombinationISJ_fSJ_fLNS_15FloatRoundStyleE2EEES1O_S1R_JEEENS4_5SM1004TMEM4LOAD26SM100_TMEM_LOAD_32dp32b64xENS4_13SM90_TMA_LOADES1F_NS4_39AutoVectorizingCopyWithAssumedAlignmentILi128EEENS4_14SM90_TMA_STOREES1F_S24_S24_EEEvvEEEEvNT_6ParamsE,(.L_x_210 - _ZN7cutlass13device_kernelINS_4gemm6kernel13GemmUniversalIN4cute5tupleIJiiiiEEENS1_10collective13CollectiveMmaINS1_35MainloopSm100TmaUmmaWarpSpecializedILi11ELi2ELi2ENS5_IJNS4_1CILi4EEENSA_ILi2EEENSA_ILi1EEEEEEEENS5_IJNSA_ILi256EEESG_NSA_ILi64EEEEEENS_12float_e5m2_tENS5_IJlSD_lEEESJ_SK_NS4_8TiledMMAINS4_8MMA_AtomIJNS4_10MMA_TraitsINS4_25SM100_MMA_F8F6F4_2x1SM_SSEJSJ_SJ_fSG_SG_NS4_17integral_constantINS4_4UMMA5MajorELSR_0EEESS_NSP_INSQ_7ScaleInELST_0EEESU_EEEEEENS4_6LayoutINS5_IJSD_SD_SD_EEENS5_IJNSA_ILi0EEESZ_SZ_EEEEENS5_IJNS4_10UnderscoreES12_S12_EEEEENS4_28SM100_TMA_2SM_LOAD_MULTICASTENS4_14ComposedLayoutINS4_7SwizzleILi2ELi4ELi3EEENS4_18smem_ptr_flag_bitsILi8EEENSX_INS5_IJNSA_ILi8EEESH_EEENS5_IJSH_SD_EEEEEEEvNS4_8identityES15_S1F_vS1G_EENS_8epilogue10collective18CollectiveEpilogueINS1I_23Sm100TmaWarpSpecializedILi4ELi2ELi64ELb0ELb0EEEJNS5_IJNSA_ILi128EEESG_SH_EEENS5_IJNSX_IS1N_SD_EENSX_ISH_SD_EEEEESJ_SK_SJ_SK_NS1I_6fusion15FusionCallbacksIS1M_NS1S_17LinearCombinationISJ_fSJ_fLNS_15FloatRoundStyleE2EEES1O_S1R_JEEENS4_5SM1004TMEM4LOAD26SM100_TMEM_LOAD_32dp32b64xENS4_13SM90_TMA_LOADES1F_NS4_39AutoVectorizingCopyWithAssumedAlignmentILi128EEENS4_14SM90_TMA_STOREES1F_S24_S24_EEEvvEEEEvNT_6ParamsE)
        .other          _ZN7cutlass13device_kernelINS_4gemm6kernel13GemmUniversalIN4cute5tupleIJiiiiEEENS1_10collective13CollectiveMmaINS1_35MainloopSm100TmaUmmaWarpSpecializedILi11ELi2ELi2ENS5_IJNS4_1CILi4EEENSA_ILi2EEENSA_ILi1EEEEEEEENS5_IJNSA_ILi256EEESG_NSA_ILi64EEEEEENS_12float_e5m2_tENS5_IJlSD_lEEESJ_SK_NS4_8TiledMMAINS4_8MMA_AtomIJNS4_10MMA_TraitsINS4_25SM100_MMA_F8F6F4_2x1SM_SSEJSJ_SJ_fSG_SG_NS4_17integral_constantINS4_4UMMA5MajorELSR_0EEESS_NSP_INSQ_7ScaleInELST_0EEESU_EEEEEENS4_6LayoutINS5_IJSD_SD_SD_EEENS5_IJNSA_ILi0EEESZ_SZ_EEEEENS5_IJNS4_10UnderscoreES12_S12_EEEEENS4_28SM100_TMA_2SM_LOAD_MULTICASTENS4_14ComposedLayoutINS4_7SwizzleILi2ELi4ELi3EEENS4_18smem_ptr_flag_bitsILi8EEENSX_INS5_IJNSA_ILi8EEESH_EEENS5_IJSH_SD_EEEEEEEvNS4_8identityES15_S1F_vS1G_EENS_8epilogue10collective18CollectiveEpilogueINS1I_23Sm100TmaWarpSpecializedILi4ELi2ELi64ELb0ELb0EEEJNS5_IJNSA_ILi128EEESG_SH_EEENS5_IJNSX_IS1N_SD_EENSX_ISH_SD_EEEEESJ_SK_SJ_SK_NS1I_6fusion15FusionCallbacksIS1M_NS1S_17LinearCombinationISJ_fSJ_fLNS_15FloatRoundStyleE2EEES1O_S1R_JEEENS4_5SM1004TMEM4LOAD26SM100_TMEM_LOAD_32dp32b64xENS4_13SM90_TMA_LOADES1F_NS4_39AutoVectorizingCopyWithAssumedAlignmentILi128EEENS4_14SM90_TMA_STOREES1F_S24_S24_EEEvvEEEEvNT_6ParamsE,@"STO_CUDA_ENTRY STV_DEFAULT"
_ZN7cutlass13device_kernelINS_4gemm6kernel13GemmUniversalIN4cute5tupleIJiiiiEEENS1_10collective13CollectiveMmaINS1_35MainloopSm100TmaUmmaWarpSpecializedILi11ELi2ELi2ENS5_IJNS4_1CILi4EEENSA_ILi2EEENSA_ILi1EEEEEEEENS5_IJNSA_ILi256EEESG_NSA_ILi64EEEEEENS_12float_e5m2_tENS5_IJlSD_lEEESJ_SK_NS4_8TiledMMAINS4_8MMA_AtomIJNS4_10MMA_TraitsINS4_25SM100_MMA_F8F6F4_2x1SM_SSEJSJ_SJ_fSG_SG_NS4_17integral_constantINS4_4UMMA5MajorELSR_0EEESS_NSP_INSQ_7ScaleInELST_0EEESU_EEEEEENS4_6LayoutINS5_IJSD_SD_SD_EEENS5_IJNSA_ILi0EEESZ_SZ_EEEEENS5_IJNS4_10UnderscoreES12_S12_EEEEENS4_28SM100_TMA_2SM_LOAD_MULTICASTENS4_14ComposedLayoutINS4_7SwizzleILi2ELi4ELi3EEENS4_18smem_ptr_flag_bitsILi8EEENSX_INS5_IJNSA_ILi8EEESH_EEENS5_IJSH_SD_EEEEEEEvNS4_8identityES15_S1F_vS1G_EENS_8epilogue10collective18CollectiveEpilogueINS1I_23Sm100TmaWarpSpecializedILi4ELi2ELi64ELb0ELb0EEEJNS5_IJNSA_ILi128EEESG_SH_EEENS5_IJNSX_IS1N_SD_EENSX_ISH_SD_EEEEESJ_SK_SJ_SK_NS1I_6fusion15FusionCallbacksIS1M_NS1S_17LinearCombinationISJ_fSJ_fLNS_15FloatRoundStyleE2EEES1O_S1R_JEEENS4_5SM1004TMEM4LOAD26SM100_TMEM_LOAD_32dp32b64xENS4_13SM90_TMA_LOADES1F_NS4_39AutoVectorizingCopyWithAssumedAlignmentILi128EEENS4_14SM90_TMA_STOREES1F_S24_S24_EEEvvEEEEvNT_6ParamsE:
[----:B------:R-:W1:Y:S01]  /*0000*/  LDC R1, c[0x0][0x37c] ;  /* 0x0000df00ff017b82 */ /* 0x000e620000000800 */
[----:B------:R-:W2:Y:S01]  /*0010*/  S2R R174, SR_TID.X ;  /* 0x0000000000ae7919 */ /* 0x000ea20000002100 */
[----:B------:R-:W3:Y:S06]  /*0020*/  LDCU.64 UR8, c[0x0][0x890] ;  /* 0x00011200ff0877ac */ /* 0x000eec0008000a00 */
[----:B------:R-:W4:Y:S01]  /*0030*/  S2UR UR45, SR_CgaCtaId ;  /* 0x00000000002d79c3 */ /* 0x000f220000008800 */
[----:B------:R-:W-:Y:S02]  /*0040*/  PRMT R162, RZ, 0x7610, R162 ;  /* 0x00007610ffa27816 */ /* 0x000fe400000000a2 */
[----:B------:R-:W-:-:S02]  /*0050*/  ELECT P0, URZ, PT ;  /* 0x0000000000ff782f */ /* 0x000fc40003800000 */
[----:B---3--:R-:W-:-:S04]  /*0060*/  ISETP.NE.U32.AND P1, PT, RZ, UR8, PT ;  /* 0x00000008ff007c0c */ /* 0x008fc8000bf25070 */
[----:B------:R-:W-:Y:S01]  /*0070*/  ISETP.NE.AND.EX P2, PT, RZ, UR9, PT, P1 ;  /* 0x00000009ff007c0c */ /* 0x000fe2000bf45310 */
[----:B----4-:R-:W-:Y:S02]  /*0080*/  ULOP3.LUT UR34, UR45, 0x1, URZ, 0xc0, !UPT ;  /* 0x000000012d227892 */ /* 0x010fe4000f8ec0ff */
[----:B------:R-:W-:Y:S01]  /*0090*/  ULOP3.LUT UR33, UR45, 0x1, URZ, 0x3c, !UPT ;  /* 0x000000012d217892 */ /* 0x000fe2000f8e3cff */
[----:B--2---:R-:W-:-:S05]  /*00a0*/  SHF.R.U32.HI R163, RZ, 0x5, R174 ;  /* 0x00000005ffa37819 */ /* 0x004fca00000116ae */
[----:B------:R-:W2:Y:S02]  /*00b0*/  SHFL.IDX PT, R0, R163, RZ, 0x1f ;  /* 0x00001fffa3007589 */ /* 0x000ea400000e0000 */
[----:B--2---:R-:W-:Y:S02]  /*00c0*/  R2UR UR25, R0 ;  /* 0x00000000001972ca */ /* 0x004fe400000e0000 */
[----:B-1----:R-:W-:Y:S05]  /*00d0*/  @P2 BRA `(.L_x_0) ;  /* 0x0000000000302947 */ /* 0x002fea0003800000 */
[----:B------:R-:W1:Y:S02]  /*00e0*/  LDCU.64 UR4, c[0x0][0x888] ;  /* 0x00011100ff0477ac */ /* 0x000e640008000a00 */
[----:B-1----:R-:W-:-:S04]  /*00f0*/  UISETP.NE.U32.AND UP0, UPT, UR4, URZ, UPT ;  /* 0x000000ff0400728c */ /* 0x002fc8000bf05070 */
[----:B------:R-:W-:-:S09]  /*0100*/  UISETP.NE.AND.EX UP0, UPT, UR5, URZ, UPT, UP0 ;  /* 0x000000ff0500728c */ /* 0x000fd2000bf05300 */
[----:B------:R-:W-:Y:S05]  /*0110*/  BRA.U !UP0, `(.L_x_1) ;  /* 0x0000000108147547 */ /* 0x000fea000b800000 */
[----:B------:R-:W1:Y:S01]  /*0120*/  LDC.64 R2, c[0x0][0x888] ;  /* 0x00022200ff027b82 */ /* 0x000e620000000a00 */
[----:B------:R-:W1:Y:S02]  /*0130*/  LDCU.64 UR4, c[0x0][0x358] ;  /* 0x00006b00ff0477ac */ /* 0x000e640008000a00 */
[----:B-1----:R1:W5:Y:S01]  /*0140*/  LDG.E R73, desc[UR4][R2.64] ;  /* 0x0000000402497981 */ /* 0x002362000c1e1900 */
[----:B------:R-:W-:Y:S01]  /*0150*/  HFMA2 R162, -RZ, RZ, 0, 5.9604644775390625e-08 ;  /* 0x00000001ffa27431 */ /* 0x000fe200000001ff */
[----:B------:R-:W-:Y:S05]  /*0160*/  BRA `(.L_x_0) ;  /* 0x00000000000c7947 */ /* 0x000fea0003800000 */
.L_x_1:
[----:B------:R-:W1:Y:S01]  /*0170*/  LDCU UR4, c[0x0][0x880] ;  /* 0x00011000ff0477ac */ /* 0x000e620008000800 */
[----:B------:R-:W-:Y:S01]  /*0180*/  HFMA2 R162, -RZ, RZ, 0, 5.9604644775390625e-08 ;  /* 0x00000001ffa27431 */ /* 0x000fe200000001ff */
[----:B-1----:R-:W-:-:S07]  /*0190*/  MOV R73, UR4 ;  /* 0x0000000400497c02 */ /* 0x002fce0008000f00 */
.L_x_0:
[----:B------:R-:W2:Y:S02]  /*01a0*/  LDCU.64 UR4, c[0x0][0x8b0] ;  /* 0x00011600ff0477ac */ /* 0x000ea40008000a00 */
[----:B--2---:R-:W-:-:S04]  /*01b0*/  UISETP.NE.U32.AND UP0, UPT, UR4, URZ, UPT ;  /* 0x000000ff0400728c */ /* 0x004fc8000bf05070 */
[----:B------:R-:W-:-:S09]  /*01c0*/  UISETP.NE.AND.EX UP0, UPT, UR5, URZ, UPT, UP0 ;  /* 0x000000ff0500728c */ /* 0x000fd2000bf05300 */
[----:B------:R-:W-:Y:S05]  /*01d0*/  BRA.U UP0, `(.L_x_2) ;  /* 0x0000000100287547 */ /* 0x000fea000b800000 */
[----:B------:R-:W2:Y:S02]  /*01e0*/  LDCU.64 UR4, c[0x0][0x8a8] ;  /* 0x00011500ff0477ac */ /* 0x000ea40008000a00 */
[----:B--2---:R-:W-:-:S04]  /*01f0*/  UISETP.NE.U32.AND UP0, UPT, UR4, URZ, UPT ;  /* 0x000000ff0400728c */ /* 0x004fc8000bf05070 */
[----:B------:R-:W-:-:S09]  /*0200*/  UISETP.NE.AND.EX UP0, UPT, UR5, URZ, UPT, UP0 ;  /* 0x000000ff0500728c */ /* 0x000fd2000bf05300 */
[----:B------:R-:W-:Y:S05]  /*0210*/  BRA.U !UP0, `(.L_x_3) ;  /* 0x0000000108107547 */ /* 0x000fea000b800000 */
[----:B------:R-:W2:Y:S01]  /*0220*/  LDC.64 R70, c[0x0][0x8a8] ;  /* 0x00022a00ff467b82 */ /* 0x000ea20000000a00 */
[----:B------:R-:W2:Y:S02]  /*0230*/  LDCU.64 UR4, c[0x0][0x358] ;  /* 0x00006b00ff0477ac */ /* 0x000ea40008000a00 */
[----:B--2---:R2:W5:Y:S01]  /*0240*/  LDG.E R70, desc[UR4][R70.64] ;  /* 0x0000000446467981 */ /* 0x004562000c1e1900 */
[----:B------:R-:W-:Y:S05]  /*0250*/  BRA `(.L_x_2) ;  /* 0x0000000000087947 */ /* 0x000fea0003800000 */
.L_x_3:
[----:B------:R-:W2:Y:S02]  /*0260*/  LDCU UR4, c[0x0][0x8a0] ;  /* 0x00011400ff0477ac */ /* 0x000ea40008000800 */
[----:B--2---:R-:W-:Y:S02]  /*0270*/  MOV R70, UR4 ;  /* 0x0000000400467c02 */ /* 0x004fe40008000f00 */
.L_x_2:
[----:B------:R-:W-:Y:S01]  /*0280*/  IMAD.U32 R0, RZ, RZ, UR25 ;  /* 0x00000019ff007e24 */ /* 0x000fe2000f8e00ff */
[----:B------:R-:W-:Y:S04]  /*0290*/  BSSY.RECONVERGENT B0, `(.L_x_4) ;  /* 0x000000c000007945 */ /* 0x000fe80003800200 */
[C---:B------:R-:W-:Y:S02]  /*02a0*/  ISETP.NE.OR P3, PT, R0.reuse, 0x1, !P0 ;  /* 0x000000010000780c */ /* 0x040fe40004765670 */
[----:B------:R-:W-:-:S11]  /*02b0*/  ISETP.NE.OR P2, PT, R0, 0x3, !P0 ;  /* 0x000000030000780c */ /* 0x000fd60004745670 */
[----:B------:R-:W-:Y:S05]  /*02c0*/  @P3 BRA `(.L_x_5) ;  /* 0x0000000000203947 */ /* 0x000fea0003800000 */
[----:B------:R-:W3:Y:S02]  /*02d0*/  LDCU.64 UR4, c[0x0][0x348] ;  /* 0x00006900ff0477ac */ /* 0x000ee40008000a00 */
[----:B---3--:R-:W-:Y:S02]  /*02e0*/  UIADD3 UR6, UP1, UPT, UR4, 0x80, URZ ;  /* 0x0000008004067890 */ /* 0x008fe4000ff3e0ff */
[----:B------:R-:W-:Y:S02]  /*02f0*/  UIADD3 UR4, UP0, UPT, UR4, 0x180, URZ ;  /* 0x0000018004047890 */ /* 0x000fe4000ff1e0ff */
[----:B------:R-:W-:Y:S02]  /*0300*/  UIADD3.X UR7, UPT, UPT, URZ, UR5, URZ, UP1, !UPT ;  /* 0x00000005ff077290 */ /* 0x000fe40008ffe4ff */
[----:B------:R-:W-:-:S07]  /*0310*/  UIADD3.X UR5, UPT, UPT, URZ, UR5, URZ, UP0, !UPT ;  /* 0x00000005ff057290 */ /* 0x000fce00087fe4ff */
[----:B------:R3:W-:Y:S02]  /*0320*/  UTMACCTL.PF [UR6] ;  /* 0x00000000060079b9 */ /* 0x0007e40008040000 */
[----:B------:R3:W-:Y:S02]  /*0330*/  UTMACCTL.PF [UR4] ;  /* 0x00000000040079b9 */ /* 0x0007e40008040000 */
[----:B---3--:R-:W-:Y:S01]  /*0340*/  NOP ;  /* 0x0000000000007918 */ /* 0x008fe20000000000 */
.L_x_5:
[----:B------:R-:W-:Y:S05]  /*0350*/  BSYNC.RECONVERGENT B0 ;  /* 0x0000000000007941 */ /* 0x000fea0003800200 */
.L_x_4:
[----:B------:R-:W-:Y:S04]  /*0360*/  BSSY.RECONVERGENT B0, `(.L_x_6) ;  /* 0x000000a000007945 */ /* 0x000fe80003800200 */
        /* <DEDUP_REMOVED lines=9> */
.L_x_7:
[----:B------:R-:W-:Y:S05]  /*0400*/  BSYNC.RECONVERGENT B0 ;  /* 0x0000000000007941 */ /* 0x000fea0003800200 */
.L_x_6:
[----:B------:R-:W3:Y:S01]  /*0410*/  LDCU.64 UR4, c[0x0][0x888] ;  /* 0x00011100ff0477ac */ /* 0x000ee20008000a00 */
[----:B------:R-:W-:Y:S01]  /*0420*/  ISETP.NE.AND.EX P1, PT, RZ, UR9, PT, P1 ;  /* 0x00000009ff007c0c */ /* 0x000fe2000bf25310 */
[----:B------:R-:W-:Y:S01]  /*0430*/  UPLOP3.LUT UP5, UPT, UPT, UPT, UPT, 0x80, 0x8 ;  /* 0x000000000008789c */ /* 0x000fe20003faf070 */
[----:B---3--:R-:W-:-:S04]  /*0440*/  ISETP.NE.U32.AND P2, PT, RZ, UR4, PT ;  /* 0x00000004ff007c0c */ /* 0x008fc8000bf45070 */
[----:B------:R-:W-:-:S13]  /*0450*/  ISETP.NE.AND.EX P2, PT, RZ, UR5, PT, P2 ;  /* 0x00000005ff007c0c */ /* 0x000fda000bf45320 */
[----:B------:R-:W-:Y:S05]  /*0460*/  @P2 BRA P1, `(.L_x_8) ;  /* 0x0000000000282947 */ /* 0x000fea0000800000 */
[----:B------:R-:W-:Y:S01]  /*0470*/  UISETP.NE.U32.AND UP0, UPT, UR8, URZ, UPT ;  /* 0x000000ff0800728c */ /* 0x000fe2000bf05070 */
[----:B-----5:R-:W-:Y:S01]  /*0480*/  FSETP.NEU.AND P1, PT, R73, RZ, PT ;  /* 0x000000ff4900720b */ /* 0x020fe20003f2d000 */
[----:B------:R-:W-:Y:S02]  /*0490*/  UISETP.NE.U32.AND UP2, UPT, UR4, URZ, UPT ;  /* 0x000000ff0400728c */ /* 0x000fe4000bf45070 */
[----:B------:R-:W-:Y:S02]  /*04a0*/  UISETP.NE.AND.EX UP1, UPT, UR9, URZ, UPT, UP0 ;  /* 0x000000ff0900728c */ /* 0x000fe4000bf25300 */
[----:B------:R-:W-:-:S04]  /*04b0*/  UISETP.NE.AND.EX UP0, UPT, UR5, URZ, UPT, UP2 ;  /* 0x000000ff0500728c */ /* 0x000fc8000bf05320 */
[----:B------:R-:W-:-:S04]  /*04c0*/  USEL UR4, URZ, 0xffffffff, UP0 ;  /* 0xffffffffff047887 */ /* 0x000fc80008000000 */
[----:B------:R-:W-:Y:S01]  /*04d0*/  VOTEU.ANY UP0, P1 ;  /* 0x0000000000ff7886 */ /* 0x000fe20000800100 */
[----:B------:R-:W-:-:S04]  /*04e0*/  @!UP1 USEL UR4, URZ, 0xffffffff, UP0 ;  /* 0xffffffffff049887 */ /* 0x000fc80008000000 */
[----:B------:R-:W-:-:S04]  /*04f0*/  ULOP3.LUT UR4, UR4, 0x1, URZ, 0xc0, !UPT ;  /* 0x0000000104047892 */ /* 0x000fc8000f8ec0ff */
[----:B------:R-:W-:-:S11]  /*0500*/  UISETP.NE.U32.AND UP5, UPT, UR4, 0x1, UPT ;  /* 0x000000010400788c */ /* 0x000fd6000bfa5070 */
.L_x_8:
[----:B------:R-:W3:Y:S01]  /*0510*/  SHFL.IDX PT, R0, R163, RZ, 0x1f ;  /* 0x00001fffa3007589 */ /* 0x000ee200000e0000 */
[----:B------:R-:W-:-:S04]  /*0520*/  UISETP.NE.AND UP0, UPT, UR25, 0x2, UPT ;  /* 0x000000021900788c */ /* 0x000fc8000bf05270 */
[----:B------:R-:W-:Y:S02]  /*0530*/  UISETP.EQ.AND UP1, UPT, UR34, URZ, !UP0 ;  /* 0x000000ff2200728c */ /* 0x000fe4000c722270 */
[----:B------:R-:W-:-:S04]  /*0540*/  USEL UR44, URZ, 0x1, UP0 ;  /* 0x00000001ff2c7887 */ /* 0x000fc80008000000 */
[----:B------:R-:W-:Y:S02]  /*0550*/  PLOP3.LUT P3, PT, P0, PT, UP1, 0x80, 0x8 ;  /* 0x000000000008781c */ /* 0x000fe4000076f018 */
[----:B---3--:R-:W-:-:S13]  /*0560*/  ISETP.NE.AND P1, PT, R0, RZ, PT ;  /* 0x000000ff0000720c */ /* 0x008fda0003f25270 */
[----:B------:R-:W-:Y:S05]  /*0570*/  @P1 BRA `(.L_x_9) ;  /* 0x0000000000981947 */ /* 0x000fea0003800000 */
[----:B------:R-:W-:Y:S01]  /*0580*/  ELECT P1, URZ, PT ;  /* 0x0000000000ff782f */ /* 0x000fe20003820000 */
[----:B------:R-:W-:-:S12]  /*0590*/  BSSY.RECONVERGENT B0, `(.L_x_9) ;  /* 0x0000024000007945 */ /* 0x000fd80003800200 */
[----:B------:R-:W-:Y:S05]  /*05a0*/  @!P1 BRA `(.L_x_10) ;  /* 0x0000000000889947 */ /* 0x000fea0003800000 */
[----:B------:R-:W-:Y:S01]  /*05b0*/  UMOV UR4, 0x400 ;  /* 0x0000040000047882 */ /* 0x000fe20000000000 */
[----:B------:R-:W-:Y:S01]  /*05c0*/  UMOV UR8, 0x1 ;  /* 0x0000000100087882 */ /* 0x000fe20000000000 */
[----:B------:R-:W-:Y:S01]  /*05d0*/  UMOV UR6, 0x3 ;  /* 0x0000000300067882 */ /* 0x000fe20000000000 */
[----:B------:R-:W-:Y:S02]  /*05e0*/  ULEA UR4, UR45, UR4, 0x18 ;  /* 0x000000042d047291 */ /* 0x000fe4000f8ec0ff */
[----:B------:R-:W-:-:S04]  /*05f0*/  UIADD3 UR8, UPT, UPT, -UR8, 0x100000, URZ ;  /* 0x0010000008087890 */ /* 0x000fc8000fffe1ff */
[----:B------:R-:W-:Y:S02]  /*0600*/  USHF.L.U32 UR9, UR8, 0xb, URZ ;  /* 0x0000000b08097899 */ /* 0x000fe400080006ff */
[----:B------:R-:W-:Y:S02]  /*0610*/  USHF.L.U32 UR8, UR8, 0x1, URZ ;  /* 0x0000000108087899 */ /* 0x000fe400080006ff */
[----:B------:R-:W-:-:S04]  /*0620*/  UIADD3 UR6, UPT, UPT, -UR6, 0x100000, URZ ;  /* 0x0010000006067890 */ /* 0x000fc8000fffe1ff */
[----:B------:R-:W-:Y:S02]  /*0630*/  USHF.L.U32 UR7, UR6, 0xb, URZ ;  /* 0x0000000b06077899 */ /* 0x000fe400080006ff */
[----:B------:R-:W-:Y:S01]  /*0640*/  USHF.L.U32 UR6, UR6, 0x1, URZ ;  /* 0x0000000106067899 */ /* 0x000fe200080006ff */
[----:B------:R-:W3:Y:S03]  /*0650*/  FENCE.VIEW.ASYNC.S ;  /* 0x00000000000073c6 */ /* 0x000ee60000000000 */
[----:B---3--:R3:W4:Y:S08]  /*0660*/  SYNCS.EXCH.64 URZ, [UR4], UR8 ;  /* 0x0000000804ff75b2 */ /* 0x0087300008000100 */
[----:B------:R3:W1:Y:S01]  /*0670*/  SYNCS.EXCH.64 URZ, [UR4+0x58], UR6 ;  /* 0x0000580604ff75b2 */ /* 0x0006620008000100 */
        /* <DEDUP_REMOVED lines=19> */
[----:B------:R3:W1:Y:S02]  /*07b0*/  SYNCS.EXCH.64 URZ, [UR4+0xa8], UR6 ;  /* 0x0000a80604ff75b2 */ /* 0x0006640008000100 */
[----:B---34-:R-:W-:Y:S01]  /*07c0*/  NOP ;  /* 0x0000000000007918 */ /* 0x018fe20000000000 */
.L_x_10:
[----:B------:R-:W-:Y:S05]  /*07d0*/  BSYNC.RECONVERGENT B0 ;  /* 0x0000000000007941 */ /* 0x000fea0003800200 */
.L_x_9:
[----:B------:R-:W3:Y:S01]  /*07e0*/  SHFL.IDX PT, R0, R163, RZ, 0x1f ;  /* 0x00001fffa3007589 */ /* 0x000ee200000e0000 */
[----:B------:R-:W-:Y:S01]  /*07f0*/  NOP ;  /* 0x0000000000007918 */ /* 0x000fe20000000000 */
[----:B---3--:R-:W-:-:S13]  /*0800*/  ISETP.NE.AND P1, PT, R0, 0x1, PT ;  /* 0x000000010000780c */ /* 0x008fda0003f25270 */
[----:B------:R-:W-:Y:S05]  /*0810*/  @P1 BRA `(.L_x_11) ;  /* 0x0000000000541947 */ /* 0x000fea0003800000 */
        /* <DEDUP_REMOVED lines=10> */
[----:B------:R-:W-:Y:S01]  /*08c0*/  ELECT P1, URZ, PT ;  /* 0x0000000000ff782f */ /* 0x000fe20003820000 */
[----:B------:R-:W3:Y:S02]  /*08d0*/  FENCE.VIEW.ASYNC.S ;  /* 0x00000000000073c6 */ /* 0x000ee40000000000 */
[----:B---3--:R3:W4:Y:S08]  /*08e0*/  SYNCS.EXCH.64 URZ, [UR4+0xb0], UR8 ;  /* 0x0000b00804ff75b2 */ /* 0x0087300008000100 */
[----:B------:R3:W1:Y:S01]  /*08f0*/  SYNCS.EXCH.64 URZ, [UR4+0xd0], UR6 ;  /* 0x0000d00604ff75b2 */ /* 0x0006620008000100 */
[----:B------:R3:W1:Y:S01]  /*0900*/  SYNCS.EXCH.64 URZ, [UR4+0xb8], UR8 ;  /* 0x0000b80804ff75b2 */ /* 0x0006620008000100 */
[----:B------:R3:W1:Y:S01]  /*0910*/  SYNCS.EXCH.64 URZ, [UR4+0xd8], UR6 ;  /* 0x0000d80604ff75b2 */ /* 0x0006620008000100 */
[----:B------:R3:W1:Y:S01]  /*0920*/  SYNCS.EXCH.64 URZ, [UR4+0xc0], UR8 ;  /* 0x0000c00804ff75b2 */ /* 0x0006620008000100 */
[----:B------:R3:W1:Y:S01]  /*0930*/  SYNCS.EXCH.64 URZ, [UR4+0xe0], UR6 ;  /* 0x0000e00604ff75b2 */ /* 0x0006620008000100 */
[----:B------:R3:W1:Y:S01]  /*0940*/  SYNCS.EXCH.64 URZ, [UR4+0xc8], UR8 ;  /* 0x0000c80804ff75b2 */ /* 0x0006620008000100 */
[----:B------:R3:W1:Y:S01]  /*0950*/  SYNCS.EXCH.64 URZ, [UR4+0xe8], UR6 ;  /* 0x0000e80604ff75b2 */ /* 0x0006620008000100 */
[----:B------:R-:W-:Y:S01]  /*0960*/  NOP ;  /* 0x0000000000007918 */ /* 0x000fe20000000000 */
.L_x_11:
[----:B------:R-:W2:Y:S01]  /*0970*/  SHFL.IDX PT, R0, R163, RZ, 0x1f ;  /* 0x00001fffa3007589 */ /* 0x000ea200000e0000 */
[----:B------:R-:W-:Y:S01]  /*0980*/  NOP ;  /* 0x0000000000007918 */ /* 0x000fe20000000000 */
[----:B--2---:R-:W-:-:S13]  /*0990*/  ISETP.NE.AND P1, PT, R0, 0x3, PT ;  /* 0x000000030000780c */ /* 0x004fda0003f25270 */
[----:B------:R-:W-:Y:S05]  /*09a0*/  @P1 BRA `(.L_x_12) ;  /* 0x00000000002c1947 */ /* 0x000fea0003800000 */
[----:B---3--:R-:W-:Y:S01]  /*09b0*/  UMOV UR6, 0x400 ;  /* 0x0000040000067882 */ /* 0x008fe20000000000 */
[----:B------:R-:W-:Y:S01]  /*09c0*/  UMOV UR4, 0x20 ;  /* 0x0000002000047882 */ /* 0x000fe20000000000 */
[----:B------:R-:W-:Y:S02]  /*09d0*/  ULEA UR6, UR45, UR6, 0x18 ;  /* 0x000000062d067291 */ /* 0x000fe4000f8ec0ff */
[----:B------:R-:W-:-:S04]  /*09e0*/  UIADD3 UR4, UPT, UPT, -UR4, 0x100000, URZ ;  /* 0x0010000004047890 */ /* 0x000fc8000fffe1ff */
[----:B------:R-:W-:Y:S02]  /*09f0*/  USHF.L.U32 UR5, UR4, 0xb, URZ ;  /* 0x0000000b04057899 */ /* 0x000fe400080006ff */
[----:B------:R-:W-:Y:S01]  /*0a00*/  USHF.L.U32 UR4, UR4, 0x1, URZ ;  /* 0x0000000104047899 */ /* 0x000fe200080006ff */
[----:B------:R-:W-:Y:S01]  /*0a10*/  ELECT P1, URZ, PT ;  /* 0x0000000000ff782f */ /* 0x000fe20003820000 */
[----:B------:R-:W2:Y:S10]  /*0a20*/  FENCE.VIEW.ASYNC.S ;  /* 0x00000000000073c6 */ /* 0x000eb40000000000 */
[----:B--2---:R2:W3:Y:S01]  /*0a30*/  SYNCS.EXCH.64 URZ, [UR6+0xf0], UR4 ;  /* 0x0000f00406ff75b2 */ /* 0x0044e20008000100 */
[----:B------:R2:W1:Y:S01]  /*0a40*/  SYNCS.EXCH.64 URZ, [UR6+0xf8], UR4 ;  /* 0x0000f80406ff75b2 */ /* 0x0004620008000100 */
[----:B------:R-:W-:Y:S01]  /*0a50*/  NOP ;  /* 0x0000000000007918 */ /* 0x000fe20000000000 */
.L_x_12:
[----:B------:R-:W4:Y:S01]  /*0a60*/  SHFL.IDX PT, R0, R163, RZ, 0x1f ;  /* 0x00001fffa3007589 */ /* 0x000f2200000e0000 */
[----:B------:R-:W-:Y:S01]  /*0a70*/  NOP ;  /* 0x0000000000007918 */ /* 0x000fe20000000000 */
[----:B----4-:R-:W-:-:S13]  /*0a80*/  ISETP.NE.AND P1, PT, R0, 0x4, PT ;  /* 0x000000040000780c */ /* 0x010fda0003f25270 */
[----:B------:R-:W-:Y:S05]  /*0a90*/  @P1 BRA `(.L_x_13) ;  /* 0x0000000000481947 */ /* 0x000fea0003800000 */
[----:B--23--:R-:W-:Y:S01]  /*0aa0*/  UMOV UR4, 0x720 ;  /* 0x0000072000047882 */ /* 0x00cfe20000000000 */
[----:B------:R-:W-:Y:S01]  /*0ab0*/  UMOV UR6, 0x400 ;  /* 0x0000040000067882 */ /* 0x000fe20000000000 */
[----:B------:R-:W-:Y:S01]  /*0ac0*/  USEL UR4, UR4, 0x620, UP5 ;  /* 0x0000062004047887 */ /* 0x000fe2000a800000 */
        /* <DEDUP_REMOVED lines=9> */
[----:B------:R-:W2:Y:S02]  /*0b60*/  FENCE.VIEW.ASYNC.S ;  /* 0x00000000000073c6 */ /* 0x000ea40000000000 */
[----:B--2---:R4:W2:Y:S08]  /*0b70*/  SYNCS.EXCH.64 URZ, [UR6+0x100], UR8 ;  /* 0x0001000806ff75b2 */ /* 0x0048b00008000100 */
[----:B------:R4:W3:Y:S01]  /*0b80*/  SYNCS.EXCH.64 URZ, [UR6+0x110], UR4 ;  /* 0x0001100406ff75b2 */ /* 0x0008e20008000100 */
[----:B------:R4:W1:Y:S01]  /*0b90*/  SYNCS.EXCH.64 URZ, [UR6+0x108], UR8 ;  /* 0x0001080806ff75b2 */ /* 0x0008620008000100 */
[----:B------:R4:W1:Y:S02]  /*0ba0*/  SYNCS.EXCH.64 URZ, [UR6+0x118], UR4 ;  /* 0x0001180406ff75b2 */ /* 0x0008640008000100 */
[----:B----4-:R-:W-:Y:S01]  /*0bb0*/  NOP ;  /* 0x0000000000007918 */ /* 0x010fe20000000000 */
.L_x_13:
[----:B------:R-:W4:Y:S01]  /*0bc0*/  SHFL.IDX PT, R0, R163, RZ, 0x1f ;  /* 0x00001fffa3007589 */ /* 0x000f2200000e0000 */
[----:B------:R-:W-:Y:S01]  /*0bd0*/  NOP ;  /* 0x0000000000007918 */ /* 0x000fe20000000000 */
[----:B----4-:R-:W-:-:S13]  /*0be0*/  ISETP.NE.AND P1, PT, R0, 0x5, PT ;  /* 0x000000050000780c */ /* 0x010fda0003f25270 */
[----:B------:R-:W-:Y:S05]  /*0bf0*/  @P1 BRA `(.L_x_14) ;  /* 0x0000000000441947 */ /* 0x000fea0003800000 */
[----:B--23--:R-:W-:Y:S01]  /*0c00*/  UMOV UR4, 0x400 ;  /* 0x0000040000047882 */ /* 0x00cfe20000000000 */
        /* <DEDUP_REMOVED lines=16> */
.L_x_14:
[----:B------:R-:W4:Y:S01]  /*0d10*/  SHFL.IDX PT, R0, R163, RZ, 0x1f ;  /* 0x00001fffa3007589 */ /* 0x000f2200000e0000 */
[----:B------:R-:W-:Y:S01]  /*0d20*/  ISETP.NE.OR P0, PT, RZ, UR25, !P0 ;  /* 0x00000019ff007c0c */ /* 0x000fe2000c705670 */
[----:B------:R-:W-:Y:S01]  /*0d30*/  NOP ;  /* 0x0000000000007918 */ /* 0x000fe20000000000 */
[----:B----4-:R-:W-:-:S13]  /*0d40*/  ISETP.NE.AND P1, PT, R0, 0x3, PT ;  /* 0x000000030000780c */ /* 0x010fda0003f25270 */
[----:B------:R-:W-:Y:S05]  /*0d50*/  @P1 BRA `(.L_x_15) ;  /* 0x0000000000341947 */ /* 0x000fea0003800000 */
[----:B--23--:R-:W-:Y:S01]  /*0d60*/  UMOV UR4, 0x400 ;  /* 0x0000040000047882 */ /* 0x00cfe20000000000 */
[----:B------:R-:W-:Y:S01]  /*0d70*/  UMOV UR6, 0x20 ;  /* 0x0000002000067882 */ /* 0x000fe20000000000 */
[----:B------:R-:W-:Y:S02]  /*0d80*/  ULEA UR4, UR45, UR4, 0x18 ;  /* 0x000000042d047291 */ /* 0x000fe4000f8ec0ff */
[----:B------:R-:W-:-:S04]  /*0d90*/  UIADD3 UR6, UPT, UPT, -UR6, 0x100000, URZ ;  /* 0x0010000006067890 */ /* 0x000fc8000fffe1ff */
[----:B------:R-:W-:Y:S02]  /*0da0*/  USHF.L.U32 UR7, UR6, 0xb, URZ ;  /* 0x0000000b06077899 */ /* 0x000fe400080006ff */
[----:B------:R-:W-:Y:S01]  /*0db0*/  USHF.L.U32 UR6, UR6, 0x1, URZ ;  /* 0x0000000106067899 */ /* 0x000fe200080006ff */
[----:B------:R-:W-:Y:S01]  /*0dc0*/  ELECT P1, URZ, PT ;  /* 0x0000000000ff782f */ /* 0x000fe20003820000 */
[----:B------:R-:W2:Y:S10]  /*0dd0*/  FENCE.VIEW.ASYNC.S ;  /* 0x00000000000073c6 */ /* 0x000eb40000000000 */
[----:B--2---:R4:W2:Y:S01]  /*0de0*/  SYNCS.EXCH.64 URZ, [UR4+0x140], UR6 ;  /* 0x0001400604ff75b2 */ /* 0x0048a20008000100 */
[----:B------:R4:W3:Y:S01]  /*0df0*/  SYNCS.EXCH.64 URZ, [UR4+0x150], UR6 ;  /* 0x0001500604ff75b2 */ /* 0x0008e20008000100 */
[----:B------:R4:W1:Y:S01]  /*0e00*/  SYNCS.EXCH.64 URZ, [UR4+0x148], UR6 ;  /* 0x0001480604ff75b2 */ /* 0x0008620008000100 */
[----:B------:R4:W1:Y:S02]  /*0e10*/  SYNCS.EXCH.64 URZ, [UR4+0x158], UR6 ;  /* 0x0001580604ff75b2 */ /* 0x0008640008000100 */
[----:B----4-:R-:W-:Y:S01]  /*0e20*/  NOP ;  /* 0x0000000000007918 */ /* 0x010fe20000000000 */
.L_x_15:
[----:B------:R-:W-:Y:S01]  /*0e30*/  VOTEU.ALL UP0, P0 ;  /* 0x0000000000ff7886 */ /* 0x000fe20000000000 */
[----:B--23--:R-:W-:Y:S01]  /*0e40*/  UMOV UR4, 0x20 ;  /* 0x0000002000047882 */ /* 0x00cfe20000000000 */
[----:B------:R-:W2:Y:S01]  /*0e50*/  LDCU UR32, c[0x0][0x36c] ;  /* 0x00006d80ff2077ac */ /* 0x000ea20008000800 */
[----:B------:R-:W-:Y:S01]  /*0e60*/  NOP ;  /* 0x0000000000007918 */ /* 0x000fe20000000000 */
[----:B------:R-:W-:Y:S01]  /*0e70*/  LOP3.LUT R0, R174, 0x1f, RZ, 0xc0, !PT ;  /* 0x0000001fae007812 */ /* 0x000fe200078ec0ff */
[----:B------:R-:W-:Y:S01]  /*0e80*/  @!UP0 UMOV UR6, 0x400 ;  /* 0x0000040000068882 */ /* 0x000fe20000000000 */
[----:B------:R-:W-:-:S04]  /*0e90*/  @!UP0 UIADD3 UR4, UPT, UPT, -UR4, 0x100000, URZ ;  /* 0x0010000004048890 */ /* 0x000fc8000fffe1ff */
[----:B------:R-:W-:Y:S02]  /*0ea0*/  @!UP0 USHF.L.U32 UR5, UR4, 0xb, URZ ;  /* 0x0000000b04058899 */ /* 0x000fe400080006ff */
[----:B------:R-:W-:Y:S02]  /*0eb0*/  @!UP0 USHF.L.U32 UR4, UR4, 0x1, URZ ;  /* 0x0000000104048899 */ /* 0x000fe400080006ff */
[----:B------:R-:W-:Y:S01]  /*0ec0*/  @!UP0 ULEA UR6, UR45, UR6, 0x18 ;  /* 0x000000062d068291 */ /* 0x000fe2000f8ec0ff */
[----:B------:R-:W-:Y:S01]  /*0ed0*/  VOTEU.ALL UP0, P0 ;  /* 0x0000000000ff7886 */ /* 0x000fe20000000000 */
[----:B------:R-:W-:Y:S02]  /*0ee0*/  UISETP.NE.AND UP6, UPT, UR25, URZ, UPT ;  /* 0x000000ff1900728c */ /* 0x000fe4000bfc5270 */
[----:B--2---:R-:W-:Y:S01]  /*0ef0*/  UISETP.EQ.U32.AND UP1, UPT, UR32, 0x1, UPT ;  /* 0x000000012000788c */ /* 0x004fe2000bf22070 */
[----:B------:R-:W2:Y:S07]  /*0f00*/  FENCE.VIEW.ASYNC.S ;  /* 0x00000000000073c6 */ /* 0x000eae0000000000 */
[----:B--2---:R2:W3:Y:S01]  /*0f10*/  @!UP0 SYNCS.EXCH.64 URZ, [UR6+0x160], UR4 ;  /* 0x0001600406ff85b2 */ /* 0x0044e20008000100 */
[----:B------:R-:W-:Y:S05]  /*0f20*/  BRA.U !UP1, `(.L_x_16) ;  /* 0x0000000109087547 */ /* 0x000fea000b800000 */
[----:B-1-3--:R-:W-:Y:S01]  /*0f30*/  UCGABAR_ARV ;  /* 0x00000000000079c7 */ /* 0x00afe20008000000 */
[----:B------:R-:W-:Y:S05]  /*0f40*/  BRA `(.L_x_17) ;  /* 0x0000000000047947 */ /* 0x000fea0003800000 */
.L_x_16:
[----:B-1-3--:R-:W-:Y:S01]  /*0f50*/  NOP ;  /* 0x0000000000007918 */ /* 0x00afe20000000000 */
.L_x_17:
[----:B------:R-:W1:Y:S01]  /*0f60*/  S2UR UR20, SR_CTAID.Y ;  /* 0x00000000001479c3 */ /* 0x000e620000002600 */
[----:B------:R-:W-:-:S05]  /*0f70*/  CS2R.32 R164, SR_CgaSize ;  /* 0x0000000000a47805 */ /* 0x000fca0000008a00 */
[----:B------:R-:W-:-:S05]  /*0f80*/  IMAD R164, R164, -0xa0, RZ ;  /* 0xffffff60a4a47824 */ /* 0x000fca00078e02ff */
[----:B--2---:R-:W-:-:S14]  /*0f90*/  R2UR UR4, R164 ;  /* 0x00000000a40472ca */ /* 0x004fdc00000e0000 */
[----:B------:R-:W2:Y:S01]  /*0fa0*/  LDCU UR4, c[0x0][UR4+0x2b4] ;  /* 0x00005680040477ac */ /* 0x000ea20008000800 */
[----:B------:R-:W-:-:S05]  /*0fb0*/  CS2R.32 R164, SR_CgaSize ;  /* 0x0000000000a47805 */ /* 0x000fca0000008a00 */
[----:B------:R-:W-:-:S05]  /*0fc0*/  IMAD R164, R164, -0xa0, RZ ;  /* 0xffffff60a4a47824 */ /* 0x000fca00078e02ff */
[----:B------:R-:W-:-:S14]  /*0fd0*/  R2UR UR5, R164 ;  /* 0x00000000a40572ca */ /* 0x000fdc00000e0000 */
[----:B------:R-:W3:Y:S01]  /*0fe0*/  LDCU UR5, c[0x0][UR5+0x2b0] ;  /* 0x00005600050577ac */ /* 0x000ee20008000800 */
[----:B------:R-:W4:Y:S01]  /*0ff0*/  S2UR UR30, SR_CTAID.X ;  /* 0x00000000001e79c3 */ /* 0x000f220000002500 */
[----:B------:R-:W-:-:S05]  /*1000*/  CS2R.32 R164, SR_CgaSize ;  /* 0x0000000000a47805 */ /* 0x000fca0000008a00 */
[----:B------:R-:W-:-:S05]  /*1010*/  IMAD R164, R164, -0xa0, RZ ;  /* 0xffffff60a4a47824 */ /* 0x000fca00078e02ff */
[----:B------:R-:W-:-:S14]  /*1020*/  R2UR UR8, R164 ;  /* 0x00000000a40872ca */ /* 0x000fdc00000e0000 */
[----:B------:R-:W3:Y:S01]  /*1030*/  LDCU UR8, c[0x0][UR8+0x2a4] ;  /* 0x00005480080877ac */ /* 0x000ee20008000800 */
[----:B------:R-:W-:-:S05]  /*1040*/  CS2R.32 R164, SR_CgaSize ;  /* 0x0000000000a47805 */ /* 0x000fca0000008a00 */
[----:B------:R-:W-:-:S05]  /*1050*/  IMAD R164, R164, -0xa0, RZ ;  /* 0xffffff60a4a47824 */ /* 0x000fca00078e02ff */
[----:B------:R-:W-:-:S14]  /*1060*/  R2UR UR61, R164 ;  /* 0x00000000a43d72ca */ /* 0x000fdc00000e0000 */
[----:B------:R-:W3:Y:S01]  /*1070*/  LDCU UR61, c[0x0][UR61+0x2a0] ;  /* 0x000054003d3d77ac */ /* 0x000ee20008000800 */
[----:B------:R-:W-:Y:S02]  /*1080*/  USHF.R.U32.HI UR12, URZ, 0x1, UR45 ;  /* 0x00000001ff0c7899 */ /* 0x000fe4000801162d */
[----:B------:R-:W-:Y:S02]  /*1090*/  USHF.R.U32.HI UR11, URZ, 0x2, UR45 ;  /* 0x00000002ff0b7899 */ /* 0x000fe4000801162d */
[----:B------:R-:W-:Y:S02]  /*10a0*/  USHF.L.U32 UR27, UR45, 0xa, URZ ;  /* 0x0000000a2d1b7899 */ /* 0x000fe400080006ff */
[----:B------:R-:W-:Y:S01]  /*10b0*/  USHF.L.U32 UR26, UR45, 0xb, URZ ;  /* 0x0000000b2d1a7899 */ /* 0x000fe200080006ff */
[----:B-1----:R-:W-:Y:S01]  /*10c0*/  I2FP.F32.U32 R2, UR20 ;  /* 0x0000001400027c45 */ /* 0x002fe20008201000 */
[----:B------:R-:W1:Y:S04]  /*10d0*/  LDCU UR28, c[0x0][0xb24] ;  /* 0x00016480ff1c77ac */ /* 0x000e680008000800 */
[----:B--2---:R-:W-:Y:S01]  /*10e0*/  FMUL R2, R2, UR4 ;  /* 0x0000000402027c20 */ /* 0x004fe20008400000 */
[----:B------:R-:W-:Y:S01]  /*10f0*/  ULOP3.LUT UR4, UR34, 0x4, UR45, 0xf8, !UPT ;  /* 0x0000000422047892 */ /* 0x000fe2000f8ef82d */
[----:B----4-:R-:W-:Y:S01]  /*1100*/  I2FP.F32.U32 R3, UR30 ;  /* 0x0000001e00037c45 */ /* 0x010fe20008201000 */
[----:B------:R-:W2:Y:S03]  /*1110*/  LDCU UR42, c[0x0][0xb24] ;  /* 0x00016480ff2a77ac */ /* 0x000ea60008000800 */
[----:B------:R-:W4:Y:S01]  /*1120*/  F2I.U32.TRUNC.NTZ R2, R2 ;  /* 0x0000000200027305 */ /* 0x000f22000020f000 */
[----:B---3--:R-:W-:Y:S01]  /*1130*/  FMUL R3, R3, UR5 ;  /* 0x0000000503037c20 */ /* 0x008fe20008400000 */
[----:B------:R-:W-:-:S02]  /*1140*/  UISETP.GT.U32.AND UP0, UPT, UR4, 0xffff, UPT ;  /* 0x0000ffff0400788c */ /* 0x000fc4000bf04070 */
[----:B------:R-:W-:Y:S02]  /*1150*/  ULOP3.LUT UR5, UR45, 0x3, URZ, 0xc0, !UPT ;  /* 0x000000032d057892 */ /* 0x000fe4000f8ec0ff */
[----:B------:R-:W-:Y:S02]  /*1160*/  USEL UR21, UR4, 0xffff, !UP0 ;  /* 0x0000ffff04157887 */ /* 0x000fe4000c000000 */
[----:B------:R-:W3:Y:S01]  /*1170*/  F2I.U32.TRUNC.NTZ R3, R3 ;  /* 0x0000000300037305 */ /* 0x000ee2000020f000 */
[----:B------:R-:W-:Y:S01]  /*1180*/  UISETP.GT.U32.AND UP1, UPT, UR5, 0xffff, UPT ;  /* 0x0000ffff0500788c */ /* 0x000fe2000bf24070 */
[----:B------:R-:W1:Y:S01]  /*1190*/  LDCU UR31, c[0x0][0xb30] ;  /* 0x00016600ff1f77ac */ /* 0x000e620008000800 */
[----:B----4-:R-:W-:Y:S02]  /*11a0*/  R2UR UR7, R2 ;  /* 0x00000000020772ca */ /* 0x010fe400000e0000 */
[----:B------:R-:W-:Y:S01]  /*11b0*/  USEL UR24, UR5, 0xffff, !UP1 ;  /* 0x0000ffff05187887 */ /* 0x000fe2000c800000 */
[----:B------:R-:W-:Y:S01]  /*11c0*/  PRMT R2, RZ, 0x7610, R2 ;  /* 0x00007610ff027816 */ /* 0x000fe20000000002 */
[----:B------:R-:W-:Y:S01]  /*11d0*/  UMOV UR13, 0x11 ;  /* 0x00000011000d7882 */ /* 0x000fe20000000000 */
[----:B------:R-:W-:Y:S01]  /*11e0*/  UMOV UR14, 0x5 ;  /* 0x00000005000e7882 */ /* 0x000fe20000000000 */
[----:B---3--:R-:W-:-:S02]  /*11f0*/  R2UR UR6, R3 ;  /* 0x00000000030672ca */ /* 0x008fc400000e0000 */
[----:B------:R-:W-:-:S05]  /*1200*/  PRMT R3, RZ, 0x7610, R3 ;  /* 0x00007610ff037816 */ /* 0x000fca0000000003 */
[----:B------:R-:W-:-:S04]  /*1210*/  UIADD3 UR4, UPT, UPT, -UR7, URZ, URZ ;  /* 0x000000ff07047290 */ /* 0x000fc8000fffe1ff */
[----:B------:R-:W-:Y:S02]  /*1220*/  UIMAD UR4, UR8, UR4, UR20 ;  /* 0x00000004080472a4 */ /* 0x000fe4000f8e0214 */
[----:B------:R-:W-:-:S04]  /*1230*/  UIADD3 UR5, UPT, UPT, -UR6, URZ, URZ ;  /* 0x000000ff06057290 */ /* 0x000fc8000fffe1ff */
[----:B------:R-:W-:Y:S01]  /*1240*/  IMAD.U32 R164, RZ, RZ, UR4 ;  /* 0x00000004ffa47e24 */ /* 0x000fe2000f8e00ff */
[----:B------:R-:W-:Y:S01]  /*1250*/  UIMAD UR61, UR61, UR5, UR30 ;  /* 0x000000053d3d72a4 */ /* 0x000fe2000f8e021e */
[----:B-12---:R-:W-:Y:S11]  /*1260*/  BRA.U UP6, `(.L_x_18) ;  /* 0x0000000106687547 */ /* 0x006ff6000b800000 */
[----:B------:R-:W-:Y:S01]  /*1270*/  R2UR UR15, R164 ;  /* 0x00000000a40f72ca */ /* 0x000fe200000e0000 */
[----:B------:R-:W-:Y:S02]  /*1280*/  ULOP3.LUT UR4, UR61, 0x2, URZ, 0x3c, !UPT ;  /* 0x000000023d047892 */ /* 0x000fe4000f8e3cff */
[----:B------:R-:W-:-:S10]  /*1290*/  ULOP3.LUT UR10, UR61, 0xfffffffe, URZ, 0xc0, !UPT ;  /* 0xfffffffe3d0a7892 */ /* 0x000fd4000f8ec0ff */
[----:B------:R-:W-:Y:S02]  /*12a0*/  UISETP.NE.AND UP0, UPT, UR15, URZ, UPT ;  /* 0x000000ff0f00728c */ /* 0x000fe4000bf05270 */
[----:B------:R-:W-:Y:S02]  /*12b0*/  UISETP.NE.AND UP2, UPT, UR15, 0x1, UPT ;  /* 0x000000010f00788c */ /* 0x000fe4000bf45270 */
[----:B------:R-:W-:Y:S02]  /*12c0*/  UISETP.GT.U32.AND UP4, UPT, UR61, 0x1, UP0 ;  /* 0x000000013d00788c */ /* 0x000fe40008784070 */
[----:B------:R-:W-:Y:S02]  /*12d0*/  UISETP.GT.U32.AND UP3, UPT, UR61, 0x1, UP2 ;  /* 0x000000013d00788c */ /* 0x000fe40009764070 */
[----:B------:R-:W-:Y:S02]  /*12e0*/  UISETP.GT.U32.AND UP1, UPT, UR4, 0x1, UP0 ;  /* 0x000000010400788c */ /* 0x000fe40008724070 */
[----:B------:R-:W-:-:S02]  /*12f0*/  UISETP.GT.U32.AND UP0, UPT, UR4, 0x1, UP2 ;  /* 0x000000010400788c */ /* 0x000fc40009704070 */
[----:B------:R-:W-:Y:S02]  /*1300*/  USEL UR6, URZ, 0x1, UP4 ;  /* 0x00000001ff067887 */ /* 0x000fe4000a000000 */
[----:B------:R-:W-:Y:S02]  /*1310*/  USEL UR5, URZ, 0x10, UP3 ;  /* 0x00000010ff057887 */ /* 0x000fe40009800000 */
[----:B------:R-:W-:Y:S02]  /*1320*/  USEL UR4, URZ, 0x2, UP4 ;  /* 0x00000002ff047887 */ /* 0x000fe4000a000000 */
[----:B------:R-:W-:Y:S02]  /*1330*/  USEL UR9, URZ, 0x20, UP3 ;  /* 0x00000020ff097887 */ /* 0x000fe40009800000 */
[----:B------:R-:W-:Y:S02]  /*1340*/  USEL UR8, URZ, 0x4, UP1 ;  /* 0x00000004ff087887 */ /* 0x000fe40008800000 */
[----:B------:R-:W-:-:S02]  /*1350*/  UIADD3 UR4, UPT, UPT, UR4, UR5, UR6 ;  /* 0x0000000504047290 */ /* 0x000fc4000fffe006 */
[----:B------:R-:W-:Y:S02]  /*1360*/  USEL UR6, URZ, 0x8, UP1 ;  /* 0x00000008ff067887 */ /* 0x000fe40008800000 */
[----:B------:R-:W-:Y:S02]  /*1370*/  USEL UR7, URZ, 0x40, UP0 ;  /* 0x00000040ff077887 */ /* 0x000fe40008000000 */
[----:B------:R-:W-:Y:S02]  /*1380*/  UIADD3 UR5, UPT, UPT, UR8, UR9, UR4 ;  /* 0x0000000908057290 */ /* 0x000fe4000fffe004 */
[----:B------:R-:W-:Y:S02]  /*1390*/  ULEA UR4, UR15, UR10, 0x2 ;  /* 0x0000000a0f047291 */ /* 0x000fe4000f8e10ff */
[----:B------:R-:W-:Y:S02]  /*13a0*/  USEL UR8, URZ, 0x80, UP0 ;  /* 0x00000080ff087887 */ /* 0x000fe40008000000 */
[----:B------:R-:W-:-:S03]  /*13b0*/  UIADD3 UR5, UPT, UPT, UR6, UR7, UR5 ;  /* 0x0000000706057290 */ /* 0x000fc6000fffe005 */
[----:B------:R-:W-:Y:S01]  /*13c0*/  UMOV UR6, 0x3 ;  /* 0x0000000300067882 */ /* 0x000fe20000000000 */
[----:B------:R-:W-:Y:S02]  /*13d0*/  UIADD3 UR5, UPT, UPT, UR5, UR8, URZ ;  /* 0x0000000805057290 */ /* 0x000fe4000fffe0ff */
[----:B------:R-:W-:-:S04]  /*13e0*/  USHF.L.U32 UR4, UR6, UR4, URZ ;  /* 0x0000000406047299 */ /* 0x000fc800080006ff */
[----:B------:R-:W-:Y:S02]  /*13f0*/  MOV R3, UR5 ;  /* 0x0000000500037c02 */ /* 0x000fe40008000f00 */
[----:B------:R-:W-:-:S07]  /*1400*/  IMAD.U32 R2, RZ, RZ, UR4 ;  /* 0x00000004ff027e24 */ /* 0x000fce000f8e00ff */
.L_x_18:
[----:B------:R-:W1:Y:S01]  /*1410*/  S2UR UR36, SR_CTAID.Z ;  /* 0x00000000002479c3 */ /* 0x000e620000002700 */
[----:B------:R-:W-:Y:S02]  /*1420*/  UISETP.GE.AND UP0, UPT, UR28, 0x1, UPT ;  /* 0x000000011c00788c */ /* 0x000fe4000bf06270 */
[----:B------:R-:W-:Y:S02]  /*1430*/  ULOP3.LUT UR24, UR24, 0xffff, URZ, 0xc0, !UPT ;  /* 0x0000ffff18187892 */ /* 0x000fe4000f8ec0ff */
[----:B------:R-:W-:Y:S02]  /*1440*/  ULOP3.LUT UR21, UR21, 0xffff, URZ, 0xc0, !UPT ;  /* 0x0000ffff15157892 */ /* 0x000fe4000f8ec0ff */
[----:B------:R-:W-:Y:S02]  /*1450*/  UISETP.NE.AND UP3, UPT, UR25, 0x2, UPT ;  /* 0x000000021900788c */ /* 0x000fe4000bf65270 */
[----:B------:R-:W-:Y:S02]  /*1460*/  ULOP3.LUT UR48, UR12, 0x1, URZ, 0xc0, !UPT ;  /* 0x000000010c307892 */ /* 0x000fe4000f8ec0ff */
[----:B------:R-:W-:-:S02]  /*1470*/  ULOP3.LUT UR46, UR11, 0x1, URZ, 0xc0, !UPT ;  /* 0x000000010b2e7892 */ /* 0x000fc4000f8ec0ff */
[----:B------:R-:W-:Y:S02]  /*1480*/  ULOP3.LUT UR27, UR27, 0x1000, URZ, 0xc0, !UPT ;  /* 0x000010001b1b7892 */ /* 0x000fe4000f8ec0ff */
[----:B------:R-:W-:Y:S02]  /*1490*/  ULOP3.LUT UR26, UR26, 0x1000, URZ, 0xc0, !UPT ;  /* 0x000010001a1a7892 */ /* 0x000fe4000f8ec0ff */
[----:B------:R-:W-:Y:S02]  /*14a0*/  USHF.L.U32 UR24, UR13, UR24, URZ ;  /* 0x000000180d187299 */ /* 0x000fe400080006ff */
[----:B------:R-:W-:Y:S01]  /*14b0*/  USHF.L.U32 UR21, UR14, UR21, URZ ;  /* 0x000000150e157299 */ /* 0x000fe200080006ff */
[----:B------:R-:W-:Y:S01]  /*14c0*/  UMOV UR16, UR30 ;  /* 0x0000001e00107c82 */ /* 0x000fe20008000000 */
[----:B------:R-:W-:Y:S10]  /*14d0*/  BRA.U !UP0, `(.L_x_19) ;  /* 0x0000000108d47547 */ /* 0x000ff4000b800000 */
[----:B------:R-:W2:Y:S01]  /*14e0*/  LDCU.128 UR12, c[0x0][0xb10] ;  /* 0x00016200ff0c77ac */ /* 0x000ea20008000c00 */
[----:B------:R-:W3:Y:S01]  /*14f0*/  LDCU UR6, c[0x0][0x370] ;  /* 0x00006e00ff0677ac */ /* 0x000ee20008000800 */
[----:B------:R-:W4:Y:S01]  /*1500*/  LDCU UR5, c[0x0][0x374] ;  /* 0x00006e80ff0577ac */ /* 0x000f220008000800 */
[----:B------:R-:W1:Y:S01]  /*1510*/  LDCU UR29, c[0x0][0xb0c] ;  /* 0x00016180ff1d77ac */ /* 0x000e620008000800 */
[----:B------:R-:W1:Y:S01]  /*1520*/  LDCU UR4, c[0x0][0xb20] ;  /* 0x00016400ff0477ac */ /* 0x000e620008000800 */
[----:B------:R-:W1:Y:S01]  /*1530*/  LDCU.64 UR8, c[0x0][0xb28] ;  /* 0x00016500ff0877ac */ /* 0x000e620008000a00 */
[----:B--2---:R-:W-:Y:S02]  /*1540*/  UISETP.NE.AND UP0, UPT, UR14, 0x1, UPT ;  /* 0x000000010e00788c */ /* 0x004fe4000bf05270 */
[----:B----4-:R-:W-:Y:S02]  /*1550*/  UIMAD.WIDE.U32 UR10, UR5, UR15, URZ ;  /* 0x0000000f050a72a5 */ /* 0x010fe4000f8e00ff */
[----:B---3--:R-:W-:-:S02]  /*1560*/  UIMAD.WIDE.U32 UR18, UR6, UR12, URZ ;  /* 0x0000000c061272a5 */ /* 0x008fc4000f8e00ff */
[----:B-1----:R-:W-:Y:S02]  /*1570*/  UISETP.NE.AND UP1, UPT, UR29, 0x1, UPT ;  /* 0x000000011d00788c */ /* 0x002fe4000bf25270 */
[----:B------:R-:W-:Y:S01]  /*1580*/  UISETP.NE.AND UP2, UPT, UR28, 0x1, UPT ;  /* 0x000000011c00788c */ /* 0x000fe2000bf45270 */
[----:B------:R-:W-:Y:S02]  /*1590*/  UMOV UR10, UR11 ;  /* 0x0000000b000a7c82 */ /* 0x000fe40008000000 */
[----:B------:R-:W-:Y:S01]  /*15a0*/  UMOV UR18, UR19 ;  /* 0x0000001300127c82 */ /* 0x000fe20008000000 */
[----:B------:R-:W-:Y:S02]  /*15b0*/  @UP0 USHF.R.U32.HI UR5, URZ, UR4, UR10 ;  /* 0x00000004ff050299 */ /* 0x000fe4000801160a */
[----:B------:R-:W-:Y:S02]  /*15c0*/  UIMAD.WIDE.U32 UR22, UR20, UR15, URZ ;  /* 0x0000000f141672a5 */ /* 0x000fe4000f8e00ff */
[----:B------:R-:W-:-:S02]  /*15d0*/  UIMAD.WIDE.U32 UR10, UR5, UR8, URZ ;  /* 0x00000008050a72a5 */ /* 0x000fc4000f8e00ff */
[----:B------:R-:W-:Y:S02]  /*15e0*/  @UP1 USHF.R.U32.HI UR6, URZ, UR13, UR18 ;  /* 0x0000000dff061299 */ /* 0x000fe40008011612 */
[----:B------:R-:W-:Y:S02]  /*15f0*/  UIMAD.WIDE.U32 UR16, UR30, UR12, URZ ;  /* 0x0000000c1e1072a5 */ /* 0x000fe4000f8e00ff */
[----:B------:R-:W-:Y:S01]  /*1600*/  UIMAD.WIDE.U32 UR18, UR6, UR8, URZ ;  /* 0x00000008061272a5 */ /* 0x000fe2000f8e00ff */
[----:B------:R-:W-:Y:S01]  /*1610*/  UMOV UR22, UR23 ;  /* 0x0000001700167c82 */ /* 0x000fe20008000000 */
[----:B------:R-:W-:Y:S01]  /*1620*/  UMOV UR10, UR11 ;  /* 0x0000000b000a7c82 */ /* 0x000fe20008000000 */
[----:B------:R-:W-:Y:S02]  /*1630*/  USHF.R.U32.HI UR22, URZ, UR4, UR22 ;  /* 0x00000004ff167299 */ /* 0x000fe40008011616 */
[----:B------:R-:W-:Y:S02]  /*1640*/  @UP2 USHF.R.U32.HI UR5, URZ, UR9, UR10 ;  /* 0x00000009ff052299 */ /* 0x000fe4000801160a */
[----:B------:R-:W-:Y:S01]  /*1650*/  UMOV UR7, UR19 ;  /* 0x0000001300077c82 */ /* 0x000fe20008000000 */
[----:B------:R-:W-:Y:S01]  /*1660*/  UMOV UR16, UR17 ;  /* 0x0000001100107c82 */ /* 0x000fe20008000000 */
[----:B------:R-:W-:-:S02]  /*1670*/  @UP2 USHF.R.U32.HI UR6, URZ, UR9, UR7 ;  /* 0x00000009ff062299 */ /* 0x000fc40008011607 */
[----:B------:R-:W-:Y:S02]  /*1680*/  USHF.R.U32.HI UR16, URZ, UR13, UR16 ;  /* 0x0000000dff107299 */ /* 0x000fe40008011610 */
[----:B------:R-:W-:Y:S02]  /*1690*/  USEL UR4, UR20, UR22, !UP0 ;  /* 0x0000001614047287 */ /* 0x000fe4000c000000 */
[----:B------:R-:W-:Y:S02]  /*16a0*/  UIMAD UR7, UR5, UR28, URZ ;  /* 0x0000001c050772a4 */ /* 0x000fe4000f8e02ff */
[----:B------:R-:W-:Y:S02]  /*16b0*/  USEL UR5, UR30, UR16, !UP1 ;  /* 0x000000101e057287 */ /* 0x000fe4000c800000 */
[----:B------:R-:W-:Y:S02]  /*16c0*/  UIMAD UR12, UR6, UR28, URZ ;  /* 0x0000001c060c72a4 */ /* 0x000fe4000f8e02ff */
[----:B------:R-:W-:-:S02]  /*16d0*/  UISETP.GE.AND UP0, UPT, UR4, UR7, UPT ;  /* 0x000000070400728c */ /* 0x000fc4000bf06270 */
[----:B------:R-:W-:Y:S02]  /*16e0*/  UIMAD.WIDE.U32 UR10, UR4, UR8, URZ ;  /* 0x00000008040a72a5 */ /* 0x000fe4000f8e00ff */
[----:B------:R-:W-:Y:S02]  /*16f0*/  UISETP.GE.OR UP0, UPT, UR5, UR12, UP0 ;  /* 0x0000000c0500728c */ /* 0x000fe40008706670 */
[----:B------:R-:W-:Y:S02]  /*1700*/  UIMAD.WIDE.U32 UR12, UR5, UR8, URZ ;  /* 0x00000008050c72a5 */ /* 0x000fe4000f8e00ff */
[----:B------:R-:W-:Y:S01]  /*1710*/  UIADD3 UR10, UPT, UPT, -UR4, URZ, URZ ;  /* 0x000000ff040a7290 */ /* 0x000fe2000fffe1ff */
[----:B------:R-:W-:Y:S01]  /*1720*/  UMOV UR8, UR11 ;  /* 0x0000000b00087c82 */ /* 0x000fe20008000000 */
[----:B------:R-:W-:Y:S02]  /*1730*/  UIADD3 UR16, UPT, UPT, -UR5, URZ, URZ ;  /* 0x000000ff05107290 */ /* 0x000fe4000fffe1ff */
[----:B------:R-:W-:-:S03]  /*1740*/  USHF.R.U32.HI UR8, URZ, UR9, UR8 ;  /* 0x00000009ff087299 */ /* 0x000fc60008011608 */
[----:B------:R-:W-:Y:S01]  /*1750*/  @!UP0 UMOV UR7, UR13 ;  /* 0x0000000d00078c82 */ /* 0x000fe20008000000 */
[----:B------:R-:W-:Y:S02]  /*1760*/  UIMAD UR20, UR14, UR10, UR20 ;  /* 0x0000000a0e1472a4 */ /* 0x000fe4000f8e0214 */
[----:B------:R-:W-:Y:S02]  /*1770*/  USEL UR8, UR4, UR8, !UP2 ;  /* 0x0000000804087287 */ /* 0x000fe4000d000000 */
[----:B------:R-:W-:Y:S02]  /*1780*/  @!UP0 USHF.R.U32.HI UR7, URZ, UR9, UR7 ;  /* 0x00000009ff078299 */ /* 0x000fe40008011607 */
[----:B------:R-:W-:Y:S02]  /*1790*/  UIADD3 UR9, UPT, UPT, -UR8, URZ, URZ ;  /* 0x000000ff08097290 */ /* 0x000fe4000fffe1ff */
[----:B------:R-:W-:Y:S02]  /*17a0*/  @!UP0 USEL UR7, UR5, UR7, !UP2 ;  /* 0x0000000705078287 */ /* 0x000fe4000d000000 */
[----:B------:R-:W-:-:S02]  /*17b0*/  UIMAD UR9, UR28, UR9, UR4 ;  /* 0x000000091c0972a4 */ /* 0x000fc4000f8e0204 */
[----:B------:R-:W-:Y:S02]  /*17c0*/  @!UP0 UIADD3 UR8, UPT, UPT, UR8, -UR7, URZ ;  /* 0x8000000708088290 */ /* 0x000fe4000fffe0ff */
[----:B------:R-:W-:Y:S02]  /*17d0*/  @!UP0 UIMAD UR6, UR9, UR6, UR7 ;  /* 0x00000006090682a4 */ /* 0x000fe4000f8e0207 */
[----:B------:R-:W-:Y:S02]  /*17e0*/  @!UP0 UIMAD UR4, UR8, UR28, UR5 ;  /* 0x0000001c080482a4 */ /* 0x000fe4000f8e0205 */
[----:B------:R-:W-:Y:S02]  /*17f0*/  UIMAD UR16, UR29, UR16, UR30 ;  /* 0x000000101d1072a4 */ /* 0x000fe4000f8e021e */
[----:B------:R-:W-:Y:S01]  /*1800*/  UIMAD UR20, UR4, UR14, UR20 ;  /* 0x0000000e041472a4 */ /* 0x000fe2000f8e0214 */
[----:B------:R-:W-:Y:S02]  /*1810*/  @!UP0 UMOV UR5, UR6 ;  /* 0x0000000600058c82 */ /* 0x000fe40008000000 */
[----:B------:R-:W-:-:S12]  /*1820*/  UIMAD UR16, UR5, UR29, UR16 ;  /* 0x0000001d051072a4 */ /* 0x000fd8000f8e0210 */
.L_x_19:
[----:B------:R-:W-:-:S09]  /*1830*/  UISETP.NE.AND UP0, UPT, UR31, 0x1, UPT ;  /* 0x000000011f00788c */ /* 0x000fd2000bf05270 */
[----:B------:R-:W-:Y:S05]  /*1840*/  BRA.U UP0, `(.L_x_20) ;  /* 0x0000000100447547 */ /* 0x000fea000b800000 */
[----:B------:R-:W2:Y:S01]  /*1850*/  LDCU.128 UR8, c[0x0][0xb10] ;  /* 0x00016200ff0877ac */ /* 0x000ea20008000c00 */
[----:B------:R-:W3:Y:S01]  /*1860*/  LDCU UR12, c[0x0][0xb0c] ;  /* 0x00016180ff0c77ac */ /* 0x000ee20008000800 */
[----:B------:R-:W4:Y:S01]  /*1870*/  LDCU UR13, c[0x0][0xb20] ;  /* 0x00016400ff0d77ac */ /* 0x000f220008000800 */
[----:B--2---:R-:W-:Y:S02]  /*1880*/  UIMAD.WIDE.U32 UR6, UR16, UR8, URZ ;  /* 0x00000008100672a5 */ /* 0x004fe4000f8e00ff */
[----:B------:R-:W-:Y:S02]  /*1890*/  UIMAD.WIDE.U32 UR4, UR20, UR11, URZ ;  /* 0x0000000b140472a5 */ /* 0x000fe4000f8e00ff */
[----:B---3--:R-:W-:Y:S02]  /*18a0*/  UISETP.NE.AND UP1, UPT, UR12, 0x1, UPT ;  /* 0x000000010c00788c */ /* 0x008fe4000bf25270 */
[----:B------:R-:W-:Y:S01]  /*18b0*/  UISETP.NE.AND UP0, UPT, UR10, 0x1, UPT ;  /* 0x000000010a00788c */ /* 0x000fe2000bf05270 */
[----:B------:R-:W-:-:S02]  /*18c0*/  UMOV UR6, UR7 ;  /* 0x0000000700067c82 */ /* 0x000fc40008000000 */
[----:B------:R-:W-:Y:S01]  /*18d0*/  UMOV UR4, UR5 ;  /* 0x0000000500047c82 */ /* 0x000fe20008000000 */
[----:B------:R-:W-:Y:S02]  /*18e0*/  USHF.R.U32.HI UR9, URZ, UR9, UR6 ;  /* 0x00000009ff097299 */ /* 0x000fe40008011606 */
[----:B----4-:R-:W-:Y:S02]  /*18f0*/  USHF.R.U32.HI UR4, URZ, UR13, UR4 ;  /* 0x0000000dff047299 */ /* 0x010fe40008011604 */
[----:B------:R-:W-:Y:S02]  /*1900*/  USEL UR5, UR16, UR9, !UP1 ;  /* 0x0000000910057287 */ /* 0x000fe4000c800000 */
[----:B------:R-:W-:-:S04]  /*1910*/  USEL UR4, UR20, UR4, !UP0 ;  /* 0x0000000414047287 */ /* 0x000fc8000c000000 */
[----:B------:R-:W-:Y:S02]  /*1920*/  UIADD3 UR6, UPT, UPT, -UR4, UR5, URZ ;  /* 0x0000000504067290 */ /* 0x000fe4000fffe1ff */
[----:B------:R-:W-:Y:S02]  /*1930*/  UIADD3 UR4, UPT, UPT, UR4, -UR5, URZ ;  /* 0x8000000504047290 */ /* 0x000fe4000fffe0ff */
[----:B------:R-:W-:Y:S02]  /*1940*/  UIMAD UR20, UR6, UR10, UR20 ;  /* 0x0000000a061472a4 */ /* 0x000fe4000f8e0214 */
[----:B------:R-:W-:-:S12]  /*1950*/  UIMAD UR16, UR4, UR12, UR16 ;  /* 0x0000000c041072a4 */ /* 0x000fd8000f8e0210 */
.L_x_20:
[----:B------:R-:W-:-:S09]  /*1960*/  UISETP.EQ.U32.AND UP0, UPT, UR32, 0x1, UPT ;  /* 0x000000012000788c */ /* 0x000fd2000bf02070 */
[----:B------:R-:W-:Y:S05]  /*1970*/  BRA.U !UP0, `(.L_x_21) ;  /* 0x00000001080c7547 */ /* 0x000fea000b800000 */
[----:B------:R-:W-:Y:S01]  /*1980*/  UCGABAR_WAIT ;  /* 0x0000000000007dc7 */ /* 0x000fe20008000000 */
[----:B------:R-:W-:Y:S01]  /*1990*/  CCTL.IVALL ;  /* 0x00000000ff00798f */ /* 0x000fe20002000000 */
[----:B------:R-:W-:Y:S05]  /*19a0*/  BRA `(.L_x_22) ;  /* 0x0000000000047947 */ /* 0x000fea0003800000 */
.L_x_21:
[----:B------:R-:W-:Y:S06]  /*19b0*/  BAR.SYNC.DEFER_BLOCKING 0x0 ;  /* 0x0000000000007b1d */ /* 0x000fec0000010000 */
.L_x_22:
[----:B------:R-:W-:Y:S05]  /*19c0*/  BRA.U UP3, `(.L_x_23) ;  /* 0x0000001503f47547 */ /* 0x000fea000b800000 */
[----:B------:R-:W2:Y:S01]  /*19d0*/  LDCU UR6, c[0x0][0x38c] ;  /* 0x00007180ff0677ac */ /* 0x000ea20008000800 */
[----:B------:R-:W-:Y:S01]  /*19e0*/  PLOP3.LUT P1, PT, PT, PT, UP5, 0x80, 0x8 ;  /* 0x000000000008781c */ /* 0x000fe20003f2f058 */
[----:B------:R-:W-:Y:S01]  /*19f0*/  IMAD.MOV.U32 R12, RZ, RZ, 0x1 ;  /* 0x00000001ff0c7424 */ /* 0x000fe200078e00ff */
[----:B------:R-:W-:Y:S01]  /*1a00*/  ISETP.NE.AND P2, PT, R0, RZ, P3 ;  /* 0x000000ff0000720c */ /* 0x000fe20001f45270 */
[----:B------:R-:W-:Y:S01]  /*1a10*/  USHF.L.U32 UR7, UR30, 0x7, URZ ;  /* 0x000000071e077899 */ /* 0x000fe200080006ff */
[----:B------:R-:W-:Y:S01]  /*1a20*/  PLOP3.LUT P1, PT, P1, PT, PT, 0x8, 0x80 ;  /* 0x000000000080781c */ /* 0x000fe20000f2e170 */
[----:B------:R-:W-:Y:S01]  /*1a30*/  UISETP.NE.AND UP1, UPT, UR25, URZ, UPT ;  /* 0x000000ff1900728c */ /* 0x000fe2000bf25270 */
[----:B------:R-:W-:Y:S01]  /*1a40*/  CS2R R10, SRZ ;  /* 0x00000000000a7805 */ /* 0x000fe2000001ff00 */
[----:B------:R-:W-:Y:S01]  /*1a50*/  IMAD.MOV.U32 R9, RZ, RZ, RZ ;  /* 0x000000ffff097224 */ /* 0x000fe200078e00ff */
[----:B------:R-:W3:Y:S01]  /*1a60*/  LDCU UR40, c[0x0][0x370] ;  /* 0x00006e00ff2877ac */ /* 0x000ee20008000800 */
[----:B------:R-:W-:Y:S01]  /*1a70*/  IMAD.MOV.U32 R8, RZ, RZ, 0x1 ;  /* 0x00000001ff087424 */ /* 0x000fe200078e00ff */
[----:B------:R-:W-:Y:S01]  /*1a80*/  USEL UR25, UR44, 0x2, UP1 ;  /* 0x000000022c197887 */ /* 0x000fe20008800000 */
[----:B------:R-:W4:Y:S01]  /*1a90*/  LDCU.64 UR30, c[0x0][0x348] ;  /* 0x00006900ff1e77ac */ /* 0x000f220008000a00 */
[----:B--2---:R-:W-:-:S02]  /*1aa0*/  UIADD3 UR5, UPT, UPT, UR6, 0x3f, URZ ;  /* 0x0000003f06057890 */ /* 0x004fc4000fffe0ff */
[----:B------:R-:W-:Y:S02]  /*1ab0*/  UIADD3 UR49, UPT, UPT, UR6, 0x7e, URZ ;  /* 0x0000007e06317890 */ /* 0x000fe4000fffe0ff */
[----:B------:R-:W-:Y:S01]  /*1ac0*/  USHF.R.S32.HI UR4, URZ, 0x1f, UR5 ;  /* 0x0000001fff047899 */ /* 0x000fe20008011405 */
[----:B------:R-:W2:Y:S03]  /*1ad0*/  LDCU UR39, c[0x0][0x374] ;  /* 0x00006e80ff2777ac */ /* 0x000ea60008000800 */
[----:B------:R-:W-:Y:S02]  /*1ae0*/  ULEA.HI UR4, UR4, UR5, URZ, 0x6 ;  /* 0x0000000504047291 */ /* 0x000fe4000f8f30ff */
[----:B------:R-:W-:Y:S02]  /*1af0*/  ULOP3.LUT UR5, UR7, 0x80, URZ, 0xc0, !UPT ;  /* 0x0000008007057892 */ /* 0x000fe4000f8ec0ff */
[----:B------:R-:W-:-:S02]  /*1b00*/  USHF.R.S32.HI UR43, URZ, 0x6, UR4 ;  /* 0x00000006ff2b7899 */ /* 0x000fc40008011404 */
[----:B------:R-:W-:Y:S02]  /*1b10*/  UIADD3 UR4, UPT, UPT, UR6, -0x1, URZ ;  /* 0xffffffff06047890 */ /* 0x000fe4000fffe0ff */
[----:B------:R-:W-:Y:S02]  /*1b20*/  UISETP.LT.U32.AND UP0, UPT, UR43, 0xb, UPT ;  /* 0x0000000b2b00788c */ /* 0x000fe4000bf01070 */
[----:B------:R-:W-:Y:S02]  /*1b30*/  UISETP.GE.U32.AND UP2, UPT, UR4, -0x7f, UPT ;  /* 0xffffff810400788c */ /* 0x000fe4000bf46070 */
[----:B------:R-:W-:Y:S02]  /*1b40*/  USEL UR41, UR43, 0xb, UP0 ;  /* 0x0000000b2b297887 */ /* 0x000fe40008000000 */
[----:B------:R-:W-:Y:S02]  /*1b50*/  ULEA UR48, UR48, UR5, 0x6 ;  /* 0x0000000530307291 */ /* 0x000fe4000f8e30ff */
[----:B------:R-:W-:-:S02]  /*1b60*/  UIADD3 UR4, UPT, UPT, UR41, -0x1, URZ ;  /* 0xffffffff29047890 */ /* 0x000fc4000fffe0ff */
[----:B------:R-:W-:Y:S02]  /*1b70*/  ULEA UR46, UR46, UR5, 0x6 ;  /* 0x000000052e2e7291 */ /* 0x000fe4000f8e30ff */
[----:B------:R-:W-:Y:S02]  /*1b80*/  UIADD3 UR47, UPT, UPT, UR43, -UR41, URZ ;  /* 0x800000292b2f7290 */ /* 0x000fe4000fffe0ff */
[----:B------:R-:W-:Y:S01]  /*1b90*/  @UP2 UIADD3 UR4, UPT, UPT, UR41, URZ, URZ ;  /* 0x000000ff29042290 */ /* 0x000fe2000fffe0ff */
[----:B------:R-:W-:-:S03]  /*1ba0*/  UMOV UR7, URZ ;  /* 0x000000ff00077c82 */ /* 0x000fc60008000000 */
[----:B------:R-:W-:Y:S02]  /*1bb0*/  UIADD3 UR29, UPT, UPT, UR4, 0x1, URZ ;  /* 0x00000001041d7890 */ /* 0x000fe4000fffe0ff */
[----:B--234-:R-:W-:-:S12]  /*1bc0*/  UIADD3 UR44, UPT, UPT, -UR4, URZ, URZ ;  /* 0x000000ff042c7290 */ /* 0x01cfd8000fffe1ff */
.L_x_43:
[----:B------:R-:W-:Y:S01]  /*1bd0*/  UISETP.NE.AND UP0, UPT, UR45, URZ, UPT ;  /* 0x000000ff2d00728c */ /* 0x000fe2000bf05270 */
[----:B------:R-:W2:Y:S08]  /*1be0*/  S2UR UR45, SR_CgaCtaId ;  /* 0x00000000002d79c3 */ /* 0x000eb00000008800 */
[----:B-1----:R-:W-:Y:S05]  /*1bf0*/  BRA.U UP0, `(.L_x_24) ;  /* 0x0000000100347547 */ /* 0x002fea000b800000 */
[----:B------:R-:W3:Y:S01]  /*1c00*/  S2R R0, SR_CgaCtaId ;  /* 0x0000000000007919 */ /* 0x000ee20000008800 */
[----:B------:R-:W-:Y:S02]  /*1c10*/  MOV R3, 0x400 ;  /* 0x0000040000037802 */ /* 0x000fe40000000f00 */
[----:B------:R-:W-:Y:S02]  /*1c20*/  SHF.L.U32 R2, R8, 0x1f, RZ ;  /* 0x0000001f08027819 */ /* 0x000fe400000006ff */
[----:B---3--:R-:W-:-:S05]  /*1c30*/  LEA R0, R0, R3, 0x18 ;  /* 0x0000000300007211 */ /* 0x008fca00078ec0ff */
[----:B------:R-:W-:-:S04]  /*1c40*/  IMAD R3, R9, 0x8, R0 ;  /* 0x0000000809037824 */ /* 0x000fc800078e0200 */
[----:B------:R-:W3:Y:S02]  /*1c50*/  SYNCS.PHASECHK.TRANS64.TRYWAIT P0, [R3+URZ+0x150], R2 ;  /* 0x00015002030075a7 */ /* 0x000ee400080011ff */
[----:B---3--:R-:W-:Y:S05]  /*1c60*/  @!P0 BRA `(.L_x_25) ;  /* 0x000000a400788947 */ /* 0x008fea0003800000 */
.L_x_152:
[----:B------:R-:W-:Y:S01]  /*1c70*/  VIADD R9, R9, 0x1 ;  /* 0x0000000109097836 */ /* 0x000fe20000000000 */
[----:B------:R3:W-:Y:S04]  /*1c80*/  SYNCS.ARRIVE.TRANS64.A1T0 RZ, [R3+URZ+0x140], RZ ;  /* 0x000140ff03ff79a7 */ /* 0x0007e800081000ff */
[----:B------:R-:W-:-:S04]  /*1c90*/  ISETP.NE.AND P0, PT, R9, 0x2, PT ;  /* 0x000000020900780c */ /* 0x000fc80003f05270 */
[----:B------:R-:W-:Y:S02]  /*1ca0*/  SEL R9, R9, RZ, P0 ;  /* 0x000000ff09097207 */ /* 0x000fe40000000000 */
[----:B---3--:R-:W-:-:S04]  /*1cb0*/  SEL R3, RZ, 0x1, P0 ;  /* 0x00000001ff037807 */ /* 0x008fc80000000000 */
[----:B------:R-:W-:-:S07]  /*1cc0*/  LOP3.LUT R8, R8, R3, RZ, 0x3c, !PT ;  /* 0x0000000308087212 */ /* 0x000fce00078e3cff */
.L_x_24:
[----:B------:R-:W-:Y:S01]  /*1cd0*/  UMOV UR6, 0x400 ;  /* 0x0000040000067882 */ /* 0x000fe20000000000 */
[----:B------:R-:W-:Y:S01]  /*1ce0*/  SHF.L.U32 R0, R12, 0x1f, RZ ;  /* 0x0000001f0c007819 */ /* 0x000fe200000006ff */
[----:B--2---:R-:W-:Y:S02]  /*1cf0*/  ULEA UR6, UR45, UR6, 0x18 ;  /* 0x000000062d067291 */ /* 0x004fe4000f8ec0ff */
[----:B------:R-:W-:Y:S02]  /*1d00*/  UISETP.GE.U32.AND UP0, UPT, UR49, 0x7f, UPT ;  /* 0x0000007f3100788c */ /* 0x000fe4000bf06070 */
[----:B------:R-:W-:Y:S02]  /*1d10*/  ULEA UR4, UR7, UR6, 0x3 ;  /* 0x0000000607047291 */ /* 0x000fe4000f8e18ff */
[----:B------:R-:W-:Y:S01]  /*1d20*/  ULEA UR11, UR20, UR48, 0x8 ;  /* 0x00000030140b7291 */ /* 0x000fe2000f8e40ff */
[----:B------:R-:W-:-:S06]  /*1d30*/  UMOV UR13, URZ ;  /* 0x000000ff000d7c82 */ /* 0x000fcc0008000000 */
[----:B------:R2:W3:Y:S01]  /*1d40*/  SYNCS.PHASECHK.TRANS64.TRYWAIT P0, [UR4+0x58], R0 ;  /* 0x00005800ff0075a7 */ /* 0x0004e20008001104 */
[----:B------:R-:W-:-:S04]  /*1d50*/  ULEA.HI UR4, UR16, UR16, URZ, 0x1 ;  /* 0x0000001010047291 */ /* 0x000fc8000f8f08ff */
[----:B------:R-:W-:-:S04]  /*1d60*/  USHF.L.U32 UR4, UR4, 0x7, URZ ;  /* 0x0000000704047899 */ /* 0x000fc800080006ff */
[----:B------:R-:W-:-:S04]  /*1d70*/  ULOP3.LUT UR35, UR4, 0xffffff00, URZ, 0xc0, !UPT ;  /* 0xffffff0004237892 */ /* 0x000fc8000f8ec0ff */
[----:B------:R-:W-:Y:S01]  /*1d80*/  UIADD3 UR35, UPT, UPT, UR46, UR35, URZ ;  /* 0x000000232e237290 */ /* 0x000fe2000fffe0ff */
[----:B------:R-:W-:Y:S11]  /*1d90*/  BRA.U !UP0, `(.L_x_26) ;  /* 0x0000000108cc7547 */ /* 0x000ff6000b800000 */
[----:B------:R-:W-:Y:S01]  /*1da0*/  UMOV UR18, UR44 ;  /* 0x0000002c00127c82 */ /* 0x000fe20008000000 */
[----:B------:R-:W-:Y:S01]  /*1db0*/  UMOV UR4, UR7 ;  /* 0x0000000700047c82 */ /* 0x000fe20008000000 */
[----:B------:R-:W-:-:S05]  /*1dc0*/  UMOV UR34, URZ ;  /* 0x000000ff00227c82 */ /* 0x000fca0008000000 */
.L_x_32:
[----:B------:R-:W-:Y:S01]  /*1dd0*/  ULEA UR33, UR4, UR6, 0x3 ;  /* 0x0000000604217291 */ /* 0x000fe2000f8e18ff */
[----:B------:R-:W-:Y:S01]  /*1de0*/  @P3 MOV R2, 0x8000 ;  /* 0x0000800000023802 */ /* 0x000fe20000000f00 */
[----:B-1-34-:R-:W-:Y:S10]  /*1df0*/  @P0 BRA `(.L_x_27) ;  /* 0x00000000000c0947 */ /* 0x01aff40003800000 */
[----:B------:R-:W-:-:S04]  /*1e00*/  SHF.L.U32 R3, R12, 0x1f, RZ ;  /* 0x0000001f0c037819 */ /* 0x000fc800000006ff */
[----:B------:R-:W3:Y:S02]  /*1e10*/  SYNCS.PHASECHK.TRANS64.TRYWAIT P0, [UR33+0x58], R3 ;  /* 0x00005803ff0075a7 */ /* 0x000ee40008001121 */
[----:B---3--:R-:W-:Y:S05]  /*1e20*/  @!P0 BRA `(.L_x_28) ;  /* 0x000000a4001c8947 */ /* 0x008fea0003800000 */
.L_x_27:
[----:B------:R3:W-:Y:S01]  /*1e30*/  @P3 SYNCS.ARRIVE.TRANS64 RZ, [UR33], R2 ;  /* 0x00000002ffff39a7 */ /* 0x0007e20008000021 */
[----:B------:R-:W-:Y:S02]  /*1e40*/  ULOP3.LUT UR5, UR25, 0x2, URZ, 0xfc, !UPT ;  /* 0x0000000219057892 */ /* 0x000fe4000f8efcff */
[----:B------:R-:W-:Y:S02]  /*1e50*/  UIADD3 UR18, UPT, UPT, UR18, 0x1, URZ ;  /* 0x0000000112127890 */ /* 0x000fe4000fffe0ff */
[----:B------:R-:W-:Y:S02]  /*1e60*/  UISETP.NE.AND UP0, UPT, UR5, 0x2, UPT ;  /* 0x000000020500788c */ /* 0x000fe4000bf05270 */
[----:B------:R-:W-:-:S07]  /*1e70*/  UISETP.NE.AND UP2, UPT, UR18, 0x1, UPT ;  /* 0x000000011200788c */ /* 0x000fce000bf45270 */
[----:B------:R-:W-:Y:S05]  /*1e80*/  BRA.U UP0, `(.L_x_29) ;  /* 0x0000000100047547 */ /* 0x000fea000b800000 */
[----:B-1----:R-:W-:Y:S05]  /*1e90*/  BPT.TRAP 0x1 ;  /* 0x000000040000795c */ /* 0x002fea0000300000 */
.L_x_29:
[----:B------:R-:W-:Y:S04]  /*1ea0*/  BSSY.RECONVERGENT B0, `(.L_x_30) ;  /* 0x0000003000007945 */ /* 0x000fe80003800200 */
[----:B------:R-:W-:Y:S05]  /*1eb0*/  @!P2 BRA `(.L_x_31) ;  /* 0x000000000004a947 */ /* 0x000fea0003800000 */
[----:B-1----:R-:W-:Y:S05]  /*1ec0*/  BPT.TRAP 0x1 ;  /* 0x000000040000795c */ /* 0x002fea0000300000 */
.L_x_31:
[----:B-1----:R-:W-:Y:S05]  /*1ed0*/  BSYNC.RECONVERGENT B0 ;  /* 0x0000000000007941 */ /* 0x002fea0003800200 */
.L_x_30:
[----:B------:R-:W-:Y:S02]  /*1ee0*/  UIADD3 UR5, UPT, UPT, UR4, 0x1, URZ ;  /* 0x0000000104057890 */ /* 0x000fe4000fffe0ff */
[----:B------:R-:W-:Y:S02]  /*1ef0*/  USHF.L.U32 UR4, UR4, 0xd, URZ ;  /* 0x0000000d04047899 */ /* 0x000fe400080006ff */
[----:B------:R-:W-:Y:S02]  /*1f00*/  UISETP.NE.AND UP0, UPT, UR5, 0xb, UPT ;  /* 0x0000000b0500788c */ /* 0x000fe4000bf05270 */
[----:B------:R-:W-:Y:S02]  /*1f10*/  UIADD3 UR16, UP1, UPT, UR30, 0x80, URZ ;  /* 0x000000801e107890 */ /* 0x000fe4000ff3e0ff */
[----:B------:R-:W-:Y:S02]  /*1f20*/  USEL UR8, URZ, 0x1, UP0 ;  /* 0x00000001ff087887 */ /* 0x000fe40008000000 */
[----:B------:R-:W-:-:S02]  /*1f30*/  USEL UR7, UR5, URZ, UP0 ;  /* 0x000000ff05077287 */ /* 0x000fc40008000000 */
[----:B------:R-:W-:Y:S02]  /*1f40*/  ULOP3.LUT UR32, UR27, UR4, URZ, 0xfc, !UPT ;  /* 0x000000041b207292 */ /* 0x000fe4000f8efcff */
[----:B------:R-:W-:Y:S01]  /*1f50*/  ULEA UR5, UR7, UR6, 0x3 ;  /* 0x0000000607057291 */ /* 0x000fe2000f8e18ff */
[----:B------:R-:W-:Y:S01]  /*1f60*/  LOP3.LUT R12, R12, UR8, RZ, 0x3c, !PT ;  /* 0x000000080c0c7c12 */ /* 0x000fe2000f8e3cff */
[----:B------:R-:W-:Y:S02]  /*1f70*/  UIADD3 UR14, UP0, UPT, UR30, 0x180, URZ ;  /* 0x000001801e0e7890 */ /* 0x000fe4000ff1e0ff */
[----:B------:R-:W-:Y:S01]  /*1f80*/  ULOP3.LUT UR8, UR26, UR4, URZ, 0xfc, !UPT ;  /* 0x000000041a087292 */ /* 0x000fe2000f8efcff */
[----:B--2---:R-:W-:Y:S01]  /*1f90*/  SHF.L.U32 R0, R12, 0x1f, RZ ;  /* 0x0000001f0c007819 */ /* 0x004fe200000006ff */
[----:B------:R-:W-:Y:S02]  /*1fa0*/  ULOP3.LUT UR33, UR33, 0xfefffff8, URZ, 0xc0, !UPT ;  /* 0xfefffff821217892 */ /* 0x000fe4000f8ec0ff */
[----:B------:R-:W-:Y:S01]  /*1fb0*/  UIADD3.X UR17, UPT, UPT, URZ, UR31, URZ, UP1, !UPT ;  /* 0x0000001fff117290 */ /* 0x000fe20008ffe4ff */
[----:B------:R4:W1:Y:S01]  /*1fc0*/  SYNCS.PHASECHK.TRANS64.TRYWAIT P0, [UR5+0x58], R0 ;  /* 0x00005800ff0075a7 */ /* 0x0008620008001105 */
[----:B------:R-:W-:-:S02]  /*1fd0*/  UIADD3 UR32, UPT, UPT, UR6, 0xc400, UR32 ;  /* 0x0000c40006207890 */ /* 0x000fc4000fffe020 */
[----:B------:R-:W-:Y:S02]  /*1fe0*/  UPRMT UR5, URZ, 0x5410, UR24 ;  /* 0x00005410ff057896 */ /* 0x000fe40008000018 */
[----:B------:R-:W-:Y:S02]  /*1ff0*/  UIADD3 UR8, UPT, UPT, UR6, 0x22400, UR8 ;  /* 0x0002240006087890 */ /* 0x000fe4000fffe008 */
[----:B------:R-:W-:Y:S02]  /*2000*/  UIADD3.X UR15, UPT, UPT, URZ, UR31, URZ, UP0, !UPT ;  /* 0x0000001fff0f7290 */ /* 0x000fe400087fe4ff */
[----:B------:R-:W-:Y:S01]  /*2010*/  UPRMT UR4, URZ, 0x5410, UR21 ;  /* 0x00005410ff047896 */ /* 0x000fe20008000015 */
[----:B------:R-:W-:Y:S01]  /*2020*/  UMOV UR22, 0x0 ;  /* 0x0000000000167882 */ /* 0x000fe20000000000 */
[----:B------:R-:W-:Y:S01]  /*2030*/  UMOV UR23, 0x10000000 ;  /* 0x1000000000177882 */ /* 0x000fe20000000000 */
[----:B------:R-:W-:Y:S01]  /*2040*/  UMOV UR10, UR34 ;  /* 0x00000022000a7c82 */ /* 0x000fe20008000000 */
[----:B------:R-:W-:Y:S01]  /*2050*/  UMOV UR12, UR36 ;  /* 0x00000024000c7c82 */ /* 0x000fe20008000000 */
[----:B------:R-:W-:Y:S01]  /*2060*/  UMOV UR9, UR33 ;  /* 0x0000002100097c82 */ /* 0x000fe20008000000 */
[----:B------:R2:W-:Y:S01]  /*2070*/  UTMALDG.3D.MULTICAST.2CTA [UR32], [UR16], UR5, desc[UR22] ;  /* 0x00001620100073b4 */ /* 0x0005e20008211805 */
[----:B------:R-:W-:-:S02]  /*2080*/  UMOV UR13, UR29 ;  /* 0x0000001d000d7c82 */ /* 0x000fc40008000000 */
[----:B------:R3:W-:Y:S01]  /*2090*/  UTMALDG.3D.MULTICAST.2CTA [UR8], [UR14], UR4, desc[UR22] ;  /* 0x000016080e0073b4 */ /* 0x0007e20008211804 */
[----:B--2---:R-:W-:Y:S01]  /*20a0*/  UIADD3 UR34, UPT, UPT, UR34, 0x40, URZ ;  /* 0x0000004022227890 */ /* 0x004fe2000fffe0ff */
[----:B---3--:R-:W-:Y:S01]  /*20b0*/  UMOV UR4, UR7 ;  /* 0x0000000700047c82 */ /* 0x008fe20008000000 */
[----:B------:R-:W-:Y:S10]  /*20c0*/  BRA.U UP2, `(.L_x_32) ;  /* 0xfffffffd02407547 */ /* 0x000ff4000b83ffff */
.L_x_26:
[----:B------:R-:W-:Y:S01]  /*20d0*/  ULEA UR4, UR7, UR6, 0x3 ;  /* 0x0000000607047291 */ /* 0x000fe2000f8e18ff */
[----:B--2-4-:R-:W-:Y:S01]  /*20e0*/  SHF.L.U32 R0, R12, 0x1f, RZ ;  /* 0x0000001f0c007819 */ /* 0x014fe200000006ff */
[----:B------:R-:W-:Y:S01]  /*20f0*/  @!P1 SYNCS.ARRIVE.TRANS64.A1T0 RZ, [UR6+0xf8], RZ ;  /* 0x0000f8ffffff99a7 */ /* 0x000fe20008100006 */
[----:B------:R-:W-:-:S06]  /*2100*/  UISETP.GT.AND UP0, UPT, UR43, UR41, UPT ;  /* 0x000000292b00728c */ /* 0x000fcc000bf04270 */
[----:B-1-3--:R1:W2:Y:S03]  /*2110*/  SYNCS.PHASECHK.TRANS64.TRYWAIT P0, [UR4+0x58], R0 ;  /* 0x00005800ff0075a7 */ /* 0x00a2a60008001104 */
[----:B------:R-:W-:Y:S05]  /*2120*/  BRA.U !UP0, `(.L_x_33) ;  /* 0x0000000108cc7547 */ /* 0x000fea000b800000 */
[----:B------:R-:W-:Y:S01]  /*2130*/  UIADD3 UR28, UPT, UPT, UR47, UR13, URZ ;  /* 0x0000000d2f1c7290 */ /* 0x000fe2000fffe0ff */
[----:B------:R-:W-:-:S11]  /*2140*/  UMOV UR4, UR7 ;  /* 0x0000000700047c82 */ /* 0x000fd60008000000 */
.L_x_39:
[----:B------:R-:W-:Y:S01]  /*2150*/  ULEA UR17, UR4, UR6, 0x3 ;  /* 0x0000000604117291 */ /* 0x000fe2000f8e18ff */
[----:B--2---:R-:W-:Y:S01]  /*2160*/  @P3 MOV R2, 0x8000 ;  /* 0x0000800000023802 */ /* 0x004fe20000000f00 */
[----:B--2-4-:R-:W-:Y:S10]  /*2170*/  @P0 BRA `(.L_x_34) ;  /* 0x00000000000c0947 */ /* 0x014ff40003800000 */
[----:B------:R-:W-:-:S04]  /*2180*/  SHF.L.U32 R3, R12, 0x1f, RZ ;  /* 0x0000001f0c037819 */ /* 0x000fc800000006ff */
[----:B------:R-:W2:Y:S02]  /*2190*/  SYNCS.PHASECHK.TRANS64.TRYWAIT P0, [UR17+0x58], R3 ;  /* 0x00005803ff0075a7 */ /* 0x000ea40008001111 */
[----:B--2---:R-:W-:Y:S05]  /*21a0*/  @!P0 BRA `(.L_x_35) ;  /* 0x000000a000548947 */ /* 0x004fea0003800000 */
.L_x_34:
[----:B------:R2:W-:Y:S01]  /*21b0*/  @P3 SYNCS.ARRIVE.TRANS64 RZ, [UR17], R2 ;  /* 0x00000002ffff39a7 */ /* 0x0005e20008000011 */
[----:B------:R-:W-:-:S04]  /*21c0*/  ULOP3.LUT UR5, UR25, 0x2, URZ, 0xfc, !UPT ;  /* 0x0000000219057892 */ /* 0x000fc8000f8efcff */
[----:B------:R-:W-:-:S09]  /*21d0*/  UISETP.NE.AND UP0, UPT, UR5, 0x2, UPT ;  /* 0x000000020500788c */ /* 0x000fd2000bf05270 */
[----:B------:R-:W-:Y:S05]  /*21e0*/  BRA.U UP0, `(.L_x_36) ;  /* 0x0000000100047547 */ /* 0x000fea000b800000 */
[----:B------:R-:W-:Y:S05]  /*21f0*/  BPT.TRAP 0x1 ;  /* 0x000000040000795c */ /* 0x000fea0000300000 */
.L_x_36:
[----:B------:R-:W-:Y:S04]  /*2200*/  BSSY.RECONVERGENT B0, `(.L_x_37) ;  /* 0x0000003000007945 */ /* 0x000fe80003800200 */
[----:B------:R-:W-:Y:S05]  /*2210*/  @!P2 BRA `(.L_x_38) ;  /* 0x000000000004a947 */ /* 0x000fea0003800000 */
[----:B------:R-:W-:Y:S05]  /*2220*/  BPT.TRAP 0x1 ;  /* 0x000000040000795c */ /* 0x000fea0000300000 */
.L_x_38:
[----:B------:R-:W-:Y:S05]  /*2230*/  BSYNC.RECONVERGENT B0 ;  /* 0x0000000000007941 */ /* 0x000fea0003800200 */
.L_x_37:
[----:B------:R-:W-:Y:S02]  /*2240*/  UIADD3 UR5, UPT, UPT, UR4, 0x1, URZ ;  /* 0x0000000104057890 */ /* 0x000fe4000fffe0ff */
[----:B------:R-:W-:Y:S02]  /*2250*/  USHF.L.U32 UR4, UR4, 0xd, URZ ;  /* 0x0000000d04047899 */ /* 0x000fe400080006ff */
[----:B------:R-:W-:Y:S02]  /*2260*/  UISETP.NE.AND UP0, UPT, UR5, 0xb, UPT ;  /* 0x0000000b0500788c */ /* 0x000fe4000bf05270 */
[----:B------:R-:W-:Y:S02]  /*2270*/  USHF.L.U32 UR18, UR13, 0x6, URZ ;  /* 0x000000060d127899 */ /* 0x000fe400080006ff */
[----:B------:R-:W-:Y:S02]  /*2280*/  USEL UR8, URZ, 0x1, UP0 ;  /* 0x00000001ff087887 */ /* 0x000fe40008000000 */
[----:B------:R-:W-:-:S02]  /*2290*/  USEL UR7, UR5, URZ, UP0 ;  /* 0x000000ff05077287 */ /* 0x000fc40008000000 */
[----:B------:R-:W-:Y:S02]  /*22a0*/  UIADD3 UR22, UP0, UPT, UR30, 0x180, URZ ;  /* 0x000001801e167890 */ /* 0x000fe4000ff1e0ff */
[----:B------:R-:W-:Y:S01]  /*22b0*/  ULEA UR5, UR7, UR6, 0x3 ;  /* 0x0000000607057291 */ /* 0x000fe2000f8e18ff */
[----:B------:R-:W-:Y:S01]  /*22c0*/  LOP3.LUT R12, R12, UR8, RZ, 0x3c, !PT ;  /* 0x000000080c0c7c12 */ /* 0x000fe2000f8e3cff */
[----:B------:R-:W-:Y:S02]  /*22d0*/  UIADD3 UR13, UPT, UPT, UR13, 0x1, URZ ;  /* 0x000000010d0d7890 */ /* 0x000fe4000fffe0ff */
[----:B------:R-:W-:Y:S01]  /*22e0*/  UIADD3 UR14, UP1, UPT, UR30, 0x80, URZ ;  /* 0x000000801e0e7890 */ /* 0x000fe2000ff3e0ff */
[----:B-1----:R-:W-:Y:S01]  /*22f0*/  SHF.L.U32 R0, R12, 0x1f, RZ ;  /* 0x0000001f0c007819 */ /* 0x002fe200000006ff */
[----:B------:R-:W-:Y:S02]  /*2300*/  ULOP3.LUT UR16, UR27, UR4, URZ, 0xfc, !UPT ;  /* 0x000000041b107292 */ /* 0x000fe4000f8efcff */
[----:B------:R-:W-:Y:S01]  /*2310*/  UIADD3.X UR23, UPT, UPT, URZ, UR31, URZ, UP0, !UPT ;  /* 0x0000001fff177290 */ /* 0x000fe200087fe4ff */
[----:B------:R3:W4:Y:S01]  /*2320*/  SYNCS.PHASECHK.TRANS64.TRYWAIT P0, [UR5+0x58], R0 ;  /* 0x00005800ff0075a7 */ /* 0x0007220008001105 */
[----:B------:R-:W-:-:S02]  /*2330*/  ULOP3.LUT UR8, UR26, UR4, URZ, 0xfc, !UPT ;  /* 0x000000041a087292 */ /* 0x000fc4000f8efcff */
[----:B------:R-:W-:Y:S02]  /*2340*/  UISETP.NE.AND UP0, UPT, UR13, UR28, UPT ;  /* 0x0000001c0d00728c */ /* 0x000fe4000bf05270 */
[----:B------:R-:W-:Y:S02]  /*2350*/  ULOP3.LUT UR17, UR17, 0xfefffff8, URZ, 0xc0, !UPT ;  /* 0xfefffff811117892 */ /* 0x000fe4000f8ec0ff */
[----:B------:R-:W-:Y:S02]  /*2360*/  UIADD3 UR16, UPT, UPT, UR6, 0xc400, UR16 ;  /* 0x0000c40006107890 */ /* 0x000fe4000fffe010 */
[----:B------:R-:W-:Y:S02]  /*2370*/  UIADD3.X UR15, UPT, UPT, URZ, UR31, URZ, UP1, !UPT ;  /* 0x0000001fff0f7290 */ /* 0x000fe40008ffe4ff */
[----:B------:R-:W-:Y:S02]  /*2380*/  UPRMT UR5, URZ, 0x5410, UR24 ;  /* 0x00005410ff057896 */ /* 0x000fe40008000018 */
[----:B------:R-:W-:-:S02]  /*2390*/  UIADD3 UR8, UPT, UPT, UR6, 0x22400, UR8 ;  /* 0x0002240006087890 */ /* 0x000fc4000fffe008 */
[----:B------:R-:W-:Y:S01]  /*23a0*/  UPRMT UR4, URZ, 0x5410, UR21 ;  /* 0x00005410ff047896 */ /* 0x000fe20008000015 */
[----:B------:R-:W-:Y:S01]  /*23b0*/  UMOV UR32, 0x0 ;  /* 0x0000000000207882 */ /* 0x000fe20000000000 */
[----:B------:R-:W-:Y:S01]  /*23c0*/  UMOV UR33, 0x10000000 ;  /* 0x1000000000217882 */ /* 0x000fe20000000000 */
[----:B------:R-:W-:Y:S01]  /*23d0*/  UMOV UR19, UR35 ;  /* 0x0000002300137c82 */ /* 0x000fe20008000000 */
[----:B------:R-:W-:Y:S01]  /*23e0*/  UMOV UR20, UR36 ;  /* 0x0000002400147c82 */ /* 0x000fe20008000000 */
[----:B------:R-:W-:Y:S01]  /*23f0*/  UMOV UR12, UR36 ;  /* 0x00000024000c7c82 */ /* 0x000fe20008000000 */
[----:B------:R-:W-:Y:S01]  /*2400*/  UMOV UR9, UR17 ;  /* 0x0000001100097c82 */ /* 0x000fe20008000000 */
[----:B------:R-:W-:Y:S01]  /*2410*/  UMOV UR10, UR18 ;  /* 0x00000012000a7c82 */ /* 0x000fe20008000000 */
[----:B------:R-:W-:Y:S01]  /*2420*/  UTMALDG.3D.MULTICAST.2CTA [UR16], [UR14], UR5, desc[UR32] ;  /* 0x000020100e0073b4 */ /* 0x000fe20008211805 */
[----:B------:R1:W-:Y:S02]  /*2430*/  UTMALDG.3D.MULTICAST.2CTA [UR8], [UR22], UR4, desc[UR32] ;  /* 0x00002008160073b4 */ /* 0x0003e40008211804 */
[----:B-1----:R-:W-:Y:S01]  /*2440*/  UMOV UR4, UR7 ;  /* 0x0000000700047c82 */ /* 0x002fe20008000000 */
[----:B---3--:R-:W-:Y:S05]  /*2450*/  BRA.U UP0, `(.L_x_39) ;  /* 0xfffffffd003c7547 */ /* 0x008fea000b83ffff */
.L_x_33:
[C---:B------:R-:W-:Y:S01]  /*2460*/  LEA R3, R11.reuse, UR6, 0x3 ;  /* 0x000000060b037c11 */ /* 0x040fe2000f8e18ff */
[----:B------:R-:W-:Y:S01]  /*2470*/  NOP ;  /* 0x0000000000007918 */ /* 0x000fe20000000000 */
[----:B-1----:R-:W-:Y:S02]  /*2480*/  SHF.L.U32 R0, R10, 0x1f, RZ ;  /* 0x0000001f0a007819 */ /* 0x002fe400000006ff */
[----:B------:R-:W-:Y:S02]  /*2490*/  LEA R5, R11, UR6, 0x4 ;  /* 0x000000060b057c11 */ /* 0x000fe4000f8e20ff */
[----:B--2-4-:R-:W1:Y:S02]  /*24a0*/  SYNCS.PHASECHK.TRANS64.TRYWAIT P0, [R3+URZ+0x100], R0 ;  /* 0x00010000030075a7 */ /* 0x014e6400080011ff */
[----:B-1----:R-:W-:Y:S05]  /*24b0*/  @!P0 BRA `(.L_x_40) ;  /* 0x0000009c00a88947 */ /* 0x002fea0003800000 */
.L_x_155:
[----:B------:R-:W2:Y:S01]  /*24c0*/  LDS.128 R4, [R5+0x170] ;  /* 0x0001700005047984 */ /* 0x000ea20000000c00 */
[----:B------:R-:W-:Y:S01]  /*24d0*/  UISETP.GE.AND UP0, UPT, UR42, 0x1, UPT ;  /* 0x000000012a00788c */ /* 0x000fe2000bf06270 */
[----:B------:R-:W-:Y:S01]  /*24e0*/  @!PT LDS RZ, [RZ] ;  /* 0x00000000fffff984 */ /* 0x000fe20000000800 */
[----:B------:R-:W-:Y:S01]  /*24f0*/  @!PT LDS RZ, [RZ] ;  /* 0x00000000fffff984 */ /* 0x000fe20000000800 */
[----:B------:R-:W-:Y:S01]  /*2500*/  @!PT LDS RZ, [RZ] ;  /* 0x00000000fffff984 */ /* 0x000fe20000000800 */
[----:B------:R-:W-:Y:S01]  /*2510*/  @!PT LDS RZ, [RZ] ;  /* 0x00000000fffff984 */ /* 0x000fe20000000800 */
[----:B------:R3:W-:Y:S06]  /*2520*/  MEMBAR.ALL.CTA ;  /* 0x0000000000007992 */ /* 0x0007ec0000008000 */
[----:B---3--:R-:W3:Y:S01]  /*2530*/  FENCE.VIEW.ASYNC.S ;  /* 0x00000000000073c6 */ /* 0x008ee20000000000 */
[----:B--2---:R-:W-:-:S13]  /*2540*/  LOP3.LUT P0, RZ, R6, 0x1, RZ, 0xc0, !PT ;  /* 0x0000000106ff7812 */ /* 0x004fda000780c0ff */
[----:B---3--:R-:W-:Y:S01]  /*2550*/  VOTEU.ANY UP1, P0 ;  /* 0x0000000000ff7886 */ /* 0x008fe20000020100 */
[----:B------:R-:W-:-:S13]  /*2560*/  PLOP3.LUT P0, PT, PT, PT, UP1, 0x80, 0x8 ;  /* 0x000000000008781c */ /* 0x000fda0003f0f018 */
[----:B-1----:R-:W-:Y:S02]  /*2570*/  @P0 LOP3.LUT R0, R5, 0xffff, RZ, 0xc0, !PT ;  /* 0x0000ffff05000812 */ /* 0x002fe400078ec0ff */
[----:B------:R-:W-:Y:S02]  /*2580*/  @P0 MOV R2, R4 ;  /* 0x0000000400020202 */ /* 0x000fe40000000f00 */
[----:B------:R-:W-:Y:S01]  /*2590*/  @P0 R2UR UR5, R0 ;  /* 0x00000000000502ca */ /* 0x000fe200000e0000 */
[----:B------:R-:W-:Y:S01]  /*25a0*/  VIADD R0, R3, 0x110 ;  /* 0x0000011003007836 */ /* 0x000fe20000000000 */
[----:B------:R-:W-:Y:S02]  /*25b0*/  @P0 SHF.R.U32.HI R4, RZ, 0x10, R5 ;  /* 0x00000010ff040819 */ /* 0x000fe40000011605 */
[----:B------:R-:W-:Y:S02]  /*25c0*/  @P0 R2UR UR8, R2 ;  /* 0x00000000020802ca */ /* 0x000fe400000e0000 */
[----:B------:R-:W-:-:S02]  /*25d0*/  PRMT R0, RZ, 0x654, R0 ;  /* 0x00000654ff007816 */ /* 0x000fc40000000000 */
[----:B------:R-:W-:Y:S02]  /*25e0*/  @P0 R2UR UR4, R4 ;  /* 0x00000000040402ca */ /* 0x000fe400000e0000 */
[----:B------:R1:W-:Y:S03]  /*25f0*/  SYNCS.ARRIVE.TRANS64.RED.A1T0 RZ, [R0+URZ], RZ ;  /* 0x000000ff00ff79a7 */ /* 0x0003e600081004ff */
[----:B------:R-:W-:-:S04]  /*2600*/  @UP1 UMOV UR37, UR5 ;  /* 0x0000000500251c82 */ /* 0x000fc80008000000 */
[----:B------:R-:W-:-:S04]  /*2610*/  @UP1 UMOV UR38, UR8 ;  /* 0x0000000800261c82 */ /* 0x000fc80008000000 */
[----:B------:R-:W-:Y:S01]  /*2620*/  @UP1 UMOV UR36, UR4 ;  /* 0x0000000400241c82 */ /* 0x000fe20008000000 */
[----:B------:R-:W-:Y:S05]  /*2630*/  BRA.U !UP0, `(.L_x_41) ;  /* 0x0000000108d47547 */ /* 0x000fea000b800000 */
[----:B------:R-:W2:Y:S01]  /*2640*/  LDCU.128 UR12, c[0x0][0xb10] ;  /* 0x00016200ff0c77ac */ /* 0x000ea20008000c00 */
[----:B------:R-:W3:Y:S01]  /*2650*/  LDCU UR28, c[0x0][0xb20] ;  /* 0x00016400ff1c77ac */ /* 0x000ee20008000800 */
[----:B------:R-:W4:Y:S01]  /*2660*/  LDCU UR20, c[0x0][0xb0c] ;  /* 0x00016180ff1477ac */ /* 0x000f220008000800 */
[----:B------:R-:W1:Y:S01]  /*2670*/  LDCU.64 UR10, c[0x0][0xb28] ;  /* 0x00016500ff0a77ac */ /* 0x000e620008000a00 */
[----:B------:R-:W-:Y:S02]  /*2680*/  UISETP.NE.AND UP3, UPT, UR42, 0x1, UPT ;  /* 0x000000012a00788c */ /* 0x000fe4000bf65270 */
[----:B--2---:R-:W-:Y:S02]  /*2690*/  UIMAD.WIDE.U32 UR8, UR39, UR15, URZ ;  /* 0x0000000f270872a5 */ /* 0x004fe4000f8e00ff */
[----:B------:R-:W-:Y:S02]  /*26a0*/  UIMAD.WIDE.U32 UR4, UR40, UR12, URZ ;  /* 0x0000000c280472a5 */ /* 0x000fe4000f8e00ff */
[----:B------:R-:W-:-:S02]  /*26b0*/  UISETP.NE.AND UP0, UPT, UR14, 0x1, UPT ;  /* 0x000000010e00788c */ /* 0x000fc4000bf05270 */
[----:B------:R-:W-:Y:S01]  /*26c0*/  UIMAD.WIDE.U32 UR22, UR37, UR15, URZ ;  /* 0x0000000f251672a5 */ /* 0x000fe2000f8e00ff */
[----:B------:R-:W-:Y:S02]  /*26d0*/  UMOV UR8, UR9 ;  /* 0x0000000900087c82 */ /* 0x000fe40008000000 */
[----:B------:R-:W-:Y:S01]  /*26e0*/  UMOV UR4, UR5 ;  /* 0x0000000500047c82 */ /* 0x000fe20008000000 */
[----:B---3--:R-:W-:Y:S02]  /*26f0*/  USHF.R.U32.HI UR8, URZ, UR28, UR8 ;  /* 0x0000001cff087299 */ /* 0x008fe40008011608 */
[----:B----4-:R-:W-:Y:S02]  /*2700*/  UISETP.NE.AND UP2, UPT, UR20, 0x1, UPT ;  /* 0x000000011400788c */ /* 0x010fe4000bf45270 */
[----:B------:R-:W-:Y:S02]  /*2710*/  USHF.R.U32.HI UR4, URZ, UR13, UR4 ;  /* 0x0000000dff047299 */ /* 0x000fe40008011604 */
[----:B------:R-:W-:-:S02]  /*2720*/  USEL UR5, UR39, UR8, !UP0 ;  /* 0x0000000827057287 */ /* 0x000fc4000c000000 */
[----:B------:R-:W-:Y:S02]  /*2730*/  USEL UR8, UR40, UR4, !UP2 ;  /* 0x0000000428087287 */ /* 0x000fe4000d000000 */
[----:B-1----:R-:W-:Y:S01]  /*2740*/  UIMAD.WIDE.U32 UR16, UR5, UR10, URZ ;  /* 0x0000000a051072a5 */ /* 0x002fe2000f8e00ff */
[----:B------:R-:W-:Y:S01]  /*2750*/  UMOV UR4, UR23 ;  /* 0x0000001700047c82 */ /* 0x000fe20008000000 */
[----:B------:R-:W-:Y:S02]  /*2760*/  UIMAD.WIDE.U32 UR18, UR38, UR12, URZ ;  /* 0x0000000c261272a5 */ /* 0x000fe4000f8e00ff */
[----:B------:R-:W-:-:S03]  /*2770*/  UIMAD.WIDE.U32 UR22, UR8, UR10, URZ ;  /* 0x0000000a081672a5 */ /* 0x000fc6000f8e00ff */
[----:B------:R-:W-:Y:S01]  /*2780*/  UMOV UR16, UR17 ;  /* 0x0000001100107c82 */ /* 0x000fe20008000000 */
[----:B------:R-:W-:Y:S02]  /*2790*/  USHF.R.U32.HI UR4, URZ, UR28, UR4 ;  /* 0x0000001cff047299 */ /* 0x000fe40008011604 */
[----:B------:R-:W-:Y:S01]  /*27a0*/  @UP3 USHF.R.U32.HI UR5, URZ, UR11, UR16 ;  /* 0x0000000bff053299 */ /* 0x000fe20008011610 */
[----:B------:R-:W-:Y:S01]  /*27b0*/  UMOV UR18, UR19 ;  /* 0x0000001300127c82 */ /* 0x000fe20008000000 */
[----:B------:R-:W-:Y:S01]  /*27c0*/  UMOV UR22, UR23 ;  /* 0x0000001700167c82 */ /* 0x000fe20008000000 */
[----:B------:R-:W-:Y:S02]  /*27d0*/  USHF.R.U32.HI UR13, URZ, UR13, UR18 ;  /* 0x0000000dff0d7299 */ /* 0x000fe40008011612 */
[----:B------:R-:W-:Y:S02]  /*27e0*/  USEL UR4, UR37, UR4, !UP0 ;  /* 0x0000000425047287 */ /* 0x000fe4000c000000 */
[----:B------:R-:W-:-:S02]  /*27f0*/  @UP3 USHF.R.U32.HI UR8, URZ, UR11, UR22 ;  /* 0x0000000bff083299 */ /* 0x000fc40008011616 */
[----:B------:R-:W-:Y:S02]  /*2800*/  UIMAD UR9, UR42, UR5, URZ ;  /* 0x000000052a0972a4 */ /* 0x000fe4000f8e02ff */
[----:B------:R-:W-:Y:S02]  /*2810*/  USEL UR5, UR38, UR13, !UP2 ;  /* 0x0000000d26057287 */ /* 0x000fe4000d000000 */
[----:B------:R-:W-:Y:S02]  /*2820*/  UIMAD UR12, UR42, UR8, URZ ;  /* 0x000000082a0c72a4 */ /* 0x000fe4000f8e02ff */
[----:B------:R-:W-:Y:S02]  /*2830*/  UISETP.GE.AND UP0, UPT, UR4, UR9, UPT ;  /* 0x000000090400728c */ /* 0x000fe4000bf06270 */
[----:B------:R-:W-:Y:S02]  /*2840*/  UIMAD.WIDE.U32 UR16, UR4, UR10, URZ ;  /* 0x0000000a041072a5 */ /* 0x000fe4000f8e00ff */
[----:B------:R-:W-:-:S02]  /*2850*/  UISETP.GE.OR UP0, UPT, UR5, UR12, UP0 ;  /* 0x0000000c0500728c */ /* 0x000fc40008706670 */
        /* <DEDUP_REMOVED lines=19> */
.L_x_41:
[----:B------:R-:W2:Y:S02]  /*2990*/  LDCU UR4, c[0x0][0xb30] ;  /* 0x00016600ff0477ac */ /* 0x000ea40008000800 */
[----:B--2---:R-:W-:-:S09]  /*29a0*/  UISETP.NE.AND UP0, UPT, UR4, 0x1, UPT ;  /* 0x000000010400788c */ /* 0x004fd2000bf05270 */
        /* <DEDUP_REMOVED lines=14> */
[----:B------:R-:W-:Y:S02]  /*2a90*/  UIADD3 UR8, UPT, UPT, UR5, -UR4, URZ ;  /* 0x8000000405087290 */ /* 0x000fe4000fffe0ff */
[----:B------:R-:W-:Y:S02]  /*2aa0*/  UIADD3 UR4, UPT, UPT, -UR5, UR4, URZ ;  /* 0x0000000405047290 */ /* 0x000fe4000fffe1ff */
[----:B------:R-:W-:Y:S02]  /*2ab0*/  UIMAD UR37, UR8, UR14, UR37 ;  /* 0x0000000e082572a4 */ /* 0x000fe4000f8e0225 */
[----:B------:R-:W-:-:S12]  /*2ac0*/  UIMAD UR38, UR4, UR10, UR38 ;  /* 0x0000000a042672a4 */ /* 0x000fd8000f8e0226 */
.L_x_42:
[----:B------:R-:W-:Y:S01]  /*2ad0*/  VIADD R11, R11, 0x1 ;  /* 0x000000010b0b7836 */ /* 0x000fe20000000000 */
[----:B------:R-:W-:Y:S01]  /*2ae0*/  R2UR UR4, R164 ;  /* 0x00000000a40472ca */ /* 0x000fe200000e0000 */
[----:B------:R-:W-:Y:S01]  /*2af0*/  UIADD3 UR16, UPT, UPT, UR38, UR61, URZ ;  /* 0x0000003d26107290 */ /* 0x000fe2000fffe0ff */
[----:B------:R-:W-:Y:S02]  /*2b00*/  PLOP3.LUT P1, PT, PT, PT, PT, 0x80, 0x8 ;  /* 0x000000000008781c */ /* 0x000fe40003f2f070 */
[----:B------:R-:W-:-:S04]  /*2b10*/  ISETP.NE.AND P0, PT, R11, 0x2, PT ;  /* 0x000000020b00780c */ /* 0x000fc80003f05270 */
[----:B------:R-:W-:Y:S02]  /*2b20*/  SEL R3, RZ, 0x1, P0 ;  /* 0x00000001ff037807 */ /* 0x000fe40000000000 */
[----:B------:R-:W-:Y:S02]  /*2b30*/  SEL R11, R11, RZ, P0 ;  /* 0x000000ff0b0b7207 */ /* 0x000fe40000000000 */
[----:B------:R-:W-:Y:S01]  /*2b40*/  LOP3.LUT R10, R10, R3, RZ, 0x3c, !PT ;  /* 0x000000030a0a7212 */ /* 0x000fe200078e3cff */
[----:B------:R-:W-:Y:S01]  /*2b50*/  UIADD3 UR20, UPT, UPT, UR37, UR4, URZ ;  /* 0x0000000425147290 */ /* 0x000fe2000fffe0ff */
[----:B------:R-:W-:Y:S11]  /*2b60*/  BRA.U UP1, `(.L_x_43) ;  /* 0xfffffff101187547 */ /* 0x000ff6000b83ffff */
[----:B------:R-:W-:Y:S01]  /*2b70*/  UIADD3 UR8, UPT, UPT, UR6, 0x58, URZ ;  /* 0x0000005806087890 */ /* 0x000fe2000fffe0ff */
[----:B------:R-:W-:-:S03]  /*2b80*/  SHF.L.U32 R3, R12, 0x1f, RZ ;  /* 0x0000001f0c037819 */ /* 0x000fc600000006ff */
[----:B------:R-:W-:-:S09]  /*2b90*/  ULEA UR4, UR7, UR8, 0x3 ;  /* 0x0000000807047291 */ /* 0x000fd2000f8e18ff */
[----:B------:R-:W2:Y:S02]  /*2ba0*/  SYNCS.PHASECHK.TRANS64.TRYWAIT P0, [UR4], R3 ;  /* 0x00000003ff0075a7 */ /* 0x000ea40008001104 */
[----:B--2---:R-:W-:Y:S05]  /*2bb0*/  @!P0 BRA `(.L_x_44) ;  /* 0x0000009400fc8947 */ /* 0x004fea0003800000 */
.L_x_157:
[----:B------:R-:W-:-:S04]  /*2bc0*/  UIADD3 UR4, UPT, UPT, UR7, 0x1, URZ ;  /* 0x0000000107047890 */ /* 0x000fc8000fffe0ff */
[----:B------:R-:W-:-:S04]  /*2bd0*/  UISETP.NE.AND UP0, UPT, UR4, 0xb, UPT ;  /* 0x0000000b0400788c */ /* 0x000fc8000bf05270 */
[----:B------:R-:W-:Y:S02]  /*2be0*/  USEL UR6, URZ, 0x1, UP0 ;  /* 0x00000001ff067887 */ /* 0x000fe40008000000 */
[----:B------:R-:W-:-:S04]  /*2bf0*/  USEL UR4, UR4, URZ, UP0 ;  /* 0x000000ff04047287 */ /* 0x000fc80008000000 */
[----:B------:R-:W-:Y:S01]  /*2c00*/  ULEA UR5, UR4, UR8, 0x3 ;  /* 0x0000000804057291 */ /* 0x000fe2000f8e18ff */
[----:B------:R-:W-:-:S04]  /*2c10*/  LOP3.LUT R2, R12, UR6, RZ, 0x3c, !PT ;  /* 0x000000060c027c12 */ /* 0x000fc8000f8e3cff */
[----:B-1----:R-:W-:-:S04]  /*2c20*/  SHF.L.U32 R3, R2, 0x1f, RZ ;  /* 0x0000001f02037819 */ /* 0x002fc800000006ff */
[----:B------:R-:W1:Y:S02]  /*2c30*/  SYNCS.PHASECHK.TRANS64.TRYWAIT P0, [UR5], R3 ;  /* 0x00000003ff0075a7 */ /* 0x000e640008001105 */
[----:B-1----:R-:W-:Y:S05]  /*2c40*/  @!P0 BRA `(.L_x_45) ;  /* 0x0000009400f08947 */ /* 0x002fea0003800000 */
.L_x_159:
        /* <DEDUP_REMOVED lines=9> */
.L_x_161:
        /* <DEDUP_REMOVED lines=9> */
.L_x_163:
        /* <DEDUP_REMOVED lines=9> */
.L_x_165:
        /* <DEDUP_REMOVED lines=9> */
.L_x_167:
        /* <DEDUP_REMOVED lines=9> */
.L_x_169:
        /* <DEDUP_REMOVED lines=9> */
.L_x_171:
        /* <DEDUP_REMOVED lines=9> */
.L_x_173:
        /* <DEDUP_REMOVED lines=9> */
.L_x_175:
[----:B------:R-:W-:-:S04]  /*30d0*/  UIADD3 UR4, UPT, UPT, UR4, 0x1, URZ ;  /* 0x0000000104047890 */ /* 0x000fc8000fffe0ff */
[----:B------:R-:W-:-:S04]  /*30e0*/  UISETP.NE.AND UP0, UPT, UR4, 0xb, UPT ;  /* 0x0000000b0400788c */ /* 0x000fc8000bf05270 */
[----:B------:R-:W-:Y:S02]  /*30f0*/  USEL UR5, URZ, 0x1, UP0 ;  /* 0x00000001ff057887 */ /* 0x000fe40008000000 */
[----:B------:R-:W-:-:S04]  /*3100*/  USEL UR4, UR4, URZ, UP0 ;  /* 0x000000ff04047287 */ /* 0x000fc80008000000 */
[----:B------:R-:W-:Y:S01]  /*3110*/  ULEA UR4, UR4, UR8, 0x3 ;  /* 0x0000000804047291 */ /* 0x000fe2000f8e18ff */
[----:B-1----:R-:W-:-:S04]  /*3120*/  LOP3.LUT R3, R2, UR5, RZ, 0x3c, !PT ;  /* 0x0000000502037c12 */ /* 0x002fc8000f8e3cff */
[----:B------:R-:W-:Y:S01]  /*3130*/  SHF.L.U32 R3, R3, 0x1f, RZ ;  /* 0x0000001f03037819 */ /* 0x000fe200000006ff */
[----:B------:R-:W-:-:S07]  /*3140*/  IMAD.U32 R0, RZ, RZ, UR4 ;  /* 0x00000004ff007e24 */ /* 0x000fce000f8e00ff */
.L_x_54:
[----:B-1----:R1:W2:Y:S02]  /*3150*/  SYNCS.PHASECHK.TRANS64.TRYWAIT P0, [R0+URZ], R3 ;  /* 0x00000003000075a7 */ /* 0x0022a400080011ff */
[----:B--2---:R-:W-:Y:S05]  /*3160*/  @!P0 NANOSLEEP.SYNCS 0x989680 ;  /* 0x009896800000895d */ /* 0x004fea0003900000 */
[----:B------:R-:W2:Y:S02]  /*3170*/  @!P0 SYNCS.PHASECHK.TRANS64 P0, [R0+URZ], R3 ;  /* 0x00000003000085a7 */ /* 0x000ea400080010ff */
[----:B--2---:R-:W-:Y:S05]  /*3180*/  @P0 EXIT ;  /* 0x000000000000094d */ /* 0x004fea0003800000 */
[----:B------:R-:W-:Y:S05]  /*3190*/  BRA `(.L_x_54) ;  /* 0xfffffffc00ec7947 */ /* 0x000fea000383ffff */
.L_x_23:
[----:B------:R-:W-:-:S04]  /*31a0*/  UISETP.NE.AND UP0, UPT, UR45, URZ, UPT ;  /* 0x000000ff2d00728c */ /* 0x000fc8000bf05270 */
[----:B------:R-:W-:-:S09]  /*31b0*/  UISETP.NE.OR UP0, UPT, UR25, 0x1, UP0 ;  /* 0x000000011900788c */ /* 0x000fd20008705670 */
[----:B------:R-:W-:Y:S05]  /*31c0*/  BRA.U UP0, `(.L_x_55) ;  /* 0x0000000500487547 */ /* 0x000fea000b800000 */
[----:B------:R-:W-:Y:S01]  /*31d0*/  ISETP.GE.U32.AND P2, PT, R0, 0x8, PT ;  /* 0x000000080000780c */ /* 0x000fe20003f46070 */
[----:B------:R-:W-:Y:S01]  /*31e0*/  IMAD.MOV.U32 R12, RZ, RZ, 0x1 ;  /* 0x00000001ff0c7424 */ /* 0x000fe200078e00ff */
[----:B------:R-:W-:Y:S02]  /*31f0*/  CS2R R10, SRZ ;  /* 0x00000000000a7805 */ /* 0x000fe4000001ff00 */
[----:B------:R-:W-:Y:S01]  /*3200*/  CS2R R8, SRZ ;  /* 0x0000000000087805 */ /* 0x000fe2000001ff00 */
[----:B------:R-:W-:Y:S01]  /*3210*/  UMOV UR6, 0x400 ;  /* 0x0000040000067882 */ /* 0x000fe20000000000 */
[----:B------:R-:W-:Y:S01]  /*3220*/  UMOV UR5, URZ ;  /* 0x000000ff00057c82 */ /* 0x000fe20008000000 */
[----:B------:R-:W-:-:S12]  /*3230*/  ULEA UR6, UR45, UR6, 0x18 ;  /* 0x000000062d067291 */ /* 0x000fd8000f8ec0ff */
.L_x_59:
[----:B------:R-:W-:Y:S02]  /*3240*/  LEA R2, R8, UR6, 0x3 ;  /* 0x0000000608027c11 */ /* 0x000fe4000f8e18ff */
[----:B------:R-:W-:-:S03]  /*3250*/  SHF.L.U32 R5, R9, 0x1f, RZ ;  /* 0x0000001f09057819 */ /* 0x000fc600000006ff */
[----:B------:R-:W-:Y:S01]  /*3260*/  VIADD R4, R2, 0x150 ;  /* 0x0000015002047836 */ /* 0x000fe20000000000 */
[----:B------:R-:W2:Y:S02]  /*3270*/  SYNCS.PHASECHK.TRANS64.TRYWAIT P0, [R2+URZ+0x140], R5 ;  /* 0x00014005020075a7 */ /* 0x000ea400080011ff */
[----:B--2---:R-:W-:Y:S05]  /*3280*/  @!P0 BRA `(.L_x_56) ;  /* 0x0000009400388947 */ /* 0x004fea0003800000 */
.L_x_176:
[----:B------:R-:W-:Y:S01]  /*3290*/  ULEA UR4, UR5, UR6, 0x3 ;  /* 0x0000000605047291 */ /* 0x000fe2000f8e18ff */
[----:B------:R-:W-:Y:S02]  /*32a0*/  PRMT R4, RZ, 0x654, R4 ;  /* 0x00000654ff047816 */ /* 0x000fe40000000004 */
[----:B--2---:R-:W-:Y:S01]  /*32b0*/  SHF.L.U32 R5, R12, 0x1f, RZ ;  /* 0x0000001f0c057819 */ /* 0x004fe200000006ff */
[----:B------:R-:W-:Y:S01]  /*32c0*/  UIADD3 UR7, UPT, UPT, UR4, 0x100, URZ ;  /* 0x0000010004077890 */ /* 0x000fe2000fffe0ff */
[----:B------:R2:W-:Y:S05]  /*32d0*/  SYNCS.ARRIVE.TRANS64.RED.A1T0 RZ, [R4+URZ], RZ ;  /* 0x000000ff04ff79a7 */ /* 0x0005ea00081004ff */
[----:B------:R-:W-:Y:S01]  /*32e0*/  IMAD.U32 R7, RZ, RZ, UR7 ;  /* 0x00000007ff077e24 */ /* 0x000fe2000f8e00ff */
[----:B------:R-:W3:Y:S04]  /*32f0*/  SYNCS.PHASECHK.TRANS64.TRYWAIT P0, [UR4+0x110], R5 ;  /* 0x00011005ff0075a7 */ /* 0x000ee80008001104 */
[----:B------:R-:W-:Y:S01]  /*3300*/  PRMT R6, R0, 0x654, R7 ;  /* 0x0000065400067816 */ /* 0x000fe20000000007 */
[----:B--2---:R-:W-:Y:S01]  /*3310*/  @!P2 IMAD.MOV.U32 R4, RZ, RZ, 0x10 ;  /* 0x00000010ff04a424 */ /* 0x004fe200078e00ff */
[----:B---3--:R-:W-:Y:S06]  /*3320*/  @!P0 BRA `(.L_x_57) ;  /* 0x0000009400248947 */ /* 0x008fec0003800000 */
.L_x_178:
[----:B------:R-:W-:Y:S01]  /*3330*/  ULEA UR8, UR5, UR6, 0x4 ;  /* 0x0000000605087291 */ /* 0x000fe2000f8e20ff */
[----:B------:R-:W-:Y:S01]  /*3340*/  SEL R3, R6, R3, !P2 ;  /* 0x0000000306037207 */ /* 0x000fe20005000000 */
[----:B------:R-:W-:Y:S01]  /*3350*/  UIADD3 UR9, UPT, UPT, UR4, 0x100, URZ ;  /* 0x0000010004097890 */ /* 0x000fe2000fffe0ff */
[----:B--2---:R-:W-:Y:S01]  /*3360*/  LEA R2, R11, UR6, 0x3 ;  /* 0x000000060b027c11 */ /* 0x004fe2000f8e18ff */
[----:B------:R-:W-:Y:S01]  /*3370*/  UIADD3 UR8, UPT, UPT, UR8, 0x170, URZ ;  /* 0x0000017008087890 */ /* 0x000fe2000fffe0ff */
[----:B------:R-:W-:Y:S01]  /*3380*/  SHF.L.U32 R5, R10, 0x1f, RZ ;  /* 0x0000001f0a057819 */ /* 0x000fe200000006ff */
[----:B------:R2:W-:Y:S01]  /*3390*/  @!P2 SYNCS.ARRIVE.TRANS64.RED RZ, [R3+URZ], R4 ;  /* 0x0000000403ffa9a7 */ /* 0x0005e200080004ff */
[----:B------:R-:W-:Y:S01]  /*33a0*/  UIADD3 UR4, UPT, UPT, UR5, 0x1, URZ ;  /* 0x0000000105047890 */ /* 0x000fe2000fffe0ff */
[----:B------:R-:W-:-:S03]  /*33b0*/  VIADD R8, R8, 0x1 ;  /* 0x0000000108087836 */ /* 0x000fc60000000000 */
[----:B------:R-:W-:Y:S02]  /*33c0*/  UISETP.NE.AND UP0, UPT, UR4, 0x2, UPT ;  /* 0x000000020400788c */ /* 0x000fe4000bf05270 */
[----:B------:R-:W-:Y:S06]  /*33d0*/  UGETNEXTWORKID.BROADCAST [UR8], [UR9] ;  /* 0x00000000080073ca */ /* 0x000fec0008000100 */
[----:B------:R-:W-:Y:S01]  /*33e0*/  USEL UR7, URZ, 0x1, UP0 ;  /* 0x00000001ff077887 */ /* 0x000fe20008000000 */
[----:B------:R-:W-:Y:S01]  /*33f0*/  ISETP.NE.AND P0, PT, R8, 0x2, PT ;  /* 0x000000020800780c */ /* 0x000fe20003f05270 */
[----:B------:R-:W-:Y:S01]  /*3400*/  USEL UR5, UR4, URZ, UP0 ;  /* 0x000000ff04057287 */ /* 0x000fe20008000000 */
[----:B------:R-:W3:Y:S03]  /*3410*/  SYNCS.PHASECHK.TRANS64.TRYWAIT P1, [R2+URZ+0x100], R5 ;  /* 0x00010005020075a7 */ /* 0x000ee600080211ff */
[----:B------:R-:W-:Y:S01]  /*3420*/  LOP3.LUT R12, R12, UR7, RZ, 0x3c, !PT ;  /* 0x000000070c0c7c12 */ /* 0x000fe2000f8e3cff */
[----:B--23--:R-:W-:Y:S07]  /*3430*/  @!P1 BRA `(.L_x_58) ;  /* 0x0000009000f89947 */ /* 0x00cfee0003800000 */
.L_x_179:
[C---:B------:R-:W-:Y:S01]  /*3440*/  LEA R4, R11.reuse, UR6, 0x4 ;  /* 0x000000060b047c11 */ /* 0x040fe2000f8e20ff */
[----:B--2---:R-:W-:Y:S01]  /*3450*/  VIADD R2, R2, 0x110 ;  /* 0x0000011002027836 */ /* 0x004fe20000000000 */
[----:B------:R-:W-:Y:S01]  /*3460*/  SEL R8, R8, RZ, P0 ;  /* 0x000000ff08087207 */ /* 0x000fe20000000000 */
[----:B------:R-:W-:-:S03]  /*3470*/  VIADD R11, R11, 0x1 ;  /* 0x000000010b0b7836 */ /* 0x000fc60000000000 */
[----:B------:R-:W2:Y:S01]  /*3480*/  LDS.128 R4, [R4+0x170] ;  /* 0x0001700004047984 */ /* 0x000ea20000000c00 */
[----:B------:R-:W-:Y:S02]  /*3490*/  PRMT R2, RZ, 0x654, R2 ;  /* 0x00000654ff027816 */ /* 0x000fe40000000002 */
[C---:B------:R-:W-:Y:S01]  /*34a0*/  ISETP.NE.AND P1, PT, R11.reuse, 0x2, PT ;  /* 0x000000020b00780c */ /* 0x040fe20003f25270 */
[----:B------:R-:W-:Y:S01]  /*34b0*/  @!PT LDS RZ, [RZ] ;  /* 0x00000000fffff984 */ /* 0x000fe20000000800 */
[----:B------:R-:W-:Y:S01]  /*34c0*/  @!PT LDS RZ, [RZ] ;  /* 0x00000000fffff984 */ /* 0x000fe20000000800 */
[----:B------:R-:W-:Y:S01]  /*34d0*/  @!PT LDS RZ, [RZ] ;  /* 0x00000000fffff984 */ /* 0x000fe20000000800 */
[----:B------:R-:W-:Y:S01]  /*34e0*/  @!PT LDS RZ, [RZ] ;  /* 0x00000000fffff984 */ /* 0x000fe20000000800 */
[----:B------:R3:W-:Y:S06]  /*34f0*/  MEMBAR.ALL.CTA ;  /* 0x0000000000007992 */ /* 0x0007ec0000008000 */
[----:B---3--:R-:W3:Y:S01]  /*3500*/  FENCE.VIEW.ASYNC.S ;  /* 0x00000000000073c6 */ /* 0x008ee20000000000 */
[----:B------:R-:W-:Y:S01]  /*3510*/  SEL R11, R11, RZ, P1 ;  /* 0x000000ff0b0b7207 */ /* 0x000fe20000800000 */
[----:B---3--:R3:W-:Y:S01]  /*3520*/  SYNCS.ARRIVE.TRANS64.RED.A1T0 RZ, [R2+URZ], RZ ;  /* 0x000000ff02ff79a7 */ /* 0x0087e200081004ff */
[----:B--2---:R-:W-:-:S02]  /*3530*/  LOP3.LUT P3, RZ, R6, 0x1, RZ, 0xc0, !PT ;  /* 0x0000000106ff7812 */ /* 0x004fc4000786c0ff */
[----:B------:R-:W-:-:S04]  /*3540*/  SEL R5, RZ, 0x1, P1 ;  /* 0x00000001ff057807 */ /* 0x000fc80000800000 */
[----:B------:R-:W-:Y:S02]  /*3550*/  LOP3.LUT R10, R10, R5, RZ, 0x3c, !PT ;  /* 0x000000050a0a7212 */ /* 0x000fe400078e3cff */
[----:B---3--:R-:W-:-:S04]  /*3560*/  SEL R2, RZ, 0x1, P0 ;  /* 0x00000001ff027807 */ /* 0x008fc80000000000 */
[----:B------:R-:W-:Y:S01]  /*3570*/  LOP3.LUT R9, R9, R2, RZ, 0x3c, !PT ;  /* 0x0000000209097212 */ /* 0x000fe200078e3cff */
[----:B------:R-:W-:Y:S06]  /*3580*/  @P3 BRA `(.L_x_59) ;  /* 0xfffffffc002c3947 */ /* 0x000fec000383ffff */
[----:B------:R-:W-:Y:S01]  /*3590*/  ULEA UR4, UR5, UR6, 0x3 ;  /* 0x0000000605047291 */ /* 0x000fe2000f8e18ff */
[----:B------:R-:W-:-:S08]  /*35a0*/  SHF.L.U32 R3, R12, 0x1f, RZ ;  /* 0x0000001f0c037819 */ /* 0x000fd000000006ff */
[----:B------:R-:W2:Y:S02]  /*35b0*/  SYNCS.PHASECHK.TRANS64 P0, [UR4+0x110], R3 ;  /* 0x00011003ff0075a7 */ /* 0x000ea40008001004 */
[----:B--2---:R-:W-:Y:S05]  /*35c0*/  @P0 BRA `(.L_x_60) ;  /* 0x0000000000080947 */ /* 0x004fea0003800000 */
[----:B------:R-:W2:Y:S02]  /*35d0*/  SYNCS.PHASECHK.TRANS64.TRYWAIT P0, [UR4+0x110], R3 ;  /* 0x00011003ff0075a7 */ /* 0x000ea40008001104 */
[----:B--2---:R-:W-:Y:S05]  /*35e0*/  @!P0 BRA `(.L_x_61) ;  /* 0x0000009000a08947 */ /* 0x004fea0003800000 */
.L_x_60:
[----:B------:R-:W-:-:S04]  /*35f0*/  UIADD3 UR7, UPT, UPT, UR5, 0x1, URZ ;  /* 0x0000000105077890 */ /* 0x000fc8000fffe0ff */
[----:B------:R-:W-:-:S04]  /*3600*/  UISETP.NE.AND UP0, UPT, UR7, 0x2, UPT ;  /* 0x000000020700788c */ /* 0x000fc8000bf05270 */
[----:B------:R-:W-:Y:S02]  /*3610*/  USEL UR8, URZ, 0x1, UP0 ;  /* 0x00000001ff087887 */ /* 0x000fe40008000000 */
[----:B------:R-:W-:-:S04]  /*3620*/  USEL UR7, UR7, URZ, UP0 ;  /* 0x000000ff07077287 */ /* 0x000fc80008000000 */
[----:B------:R-:W-:Y:S01]  /*3630*/  ULEA UR7, UR7, UR6, 0x3 ;  /* 0x0000000607077291 */ /* 0x000fe2000f8e18ff */
[----:B--2---:R-:W-:-:S04]  /*3640*/  LOP3.LUT R3, R12, UR8, RZ, 0x3c, !PT ;  /* 0x000000080c037c12 */ /* 0x004fc8000f8e3cff */
[----:B------:R-:W-:-:S04]  /*3650*/  SHF.L.U32 R0, R3, 0x1f, RZ ;  /* 0x0000001f03007819 */ /* 0x000fc800000006ff */
[----:B------:R-:W2:Y:S02]  /*3660*/  SYNCS.PHASECHK.TRANS64 P0, [UR7+0x110], R0 ;  /* 0x00011000ff0075a7 */ /* 0x000ea40008001007 */
[----:B-12---:R-:W-:Y:S05]  /*3670*/  @P0 EXIT ;  /* 0x000000000000094d */ /* 0x006fea0003800000 */
[----:B------:R-:W-:Y:S02]  /*3680*/  SHF.L.U32 R3, R3, 0x1f, RZ ;  /* 0x0000001f03037819 */ /* 0x000fe400000006ff */
[----:B------:R-:W-:-:S07]  /*3690*/  MOV R0, UR7 ;  /* 0x0000000700007c02 */ /* 0x000fce0008000f00 */
.L_x_62:
[----:B-1----:R1:W2:Y:S02]  /*36a0*/  SYNCS.PHASECHK.TRANS64.TRYWAIT P0, [R0+URZ+0x110], R3 ;  /* 0x00011003000075a7 */ /* 0x0022a400080011ff */
[----:B--2---:R-:W-:Y:S05]  /*36b0*/  @!P0 NANOSLEEP.SYNCS 0x989680 ;  /* 0x009896800000895d */ /* 0x004fea0003900000 */
[----:B------:R-:W2:Y:S02]  /*36c0*/  @!P0 SYNCS.PHASECHK.TRANS64 P0, [R0+URZ+0x110], R3 ;  /* 0x00011003000085a7 */ /* 0x000ea400080010ff */
[----:B--2---:R-:W-:Y:S05]  /*36d0*/  @P0 EXIT ;  /* 0x000000000000094d */ /* 0x004fea0003800000 */
[----:B------:R-:W-:Y:S05]  /*36e0*/  BRA `(.L_x_62) ;  /* 0xfffffffc00ec7947 */ /* 0x000fea000383ffff */
.L_x_55:
[----:B------:R-:W-:Y:S05]  /*36f0*/  BRA.U UP6, `(.L_x_63) ;  /* 0x0000001106587547 */ /* 0x000fea000b800000 */
[----:B------:R-:W-:Y:S01]  /*3700*/  UMOV UR4, 0x40 ;  /* 0x0000004000047882 */ /* 0x000fe20000000000 */
[----:B------:R-:W-:Y:S01]  /*3710*/  NOP ;  /* 0x0000000000007918 */ /* 0x000fe20000000000 */
[----:B------:R-:W-:Y:S01]  /*3720*/  ULEA UR5, UR45, UR4, 0x18 ;  /* 0x000000042d057291 */ /* 0x000fe2000f8ec0ff */
[----:B------:R-:W-:Y:S02]  /*3730*/  UMOV UR6, 0x400 ;  /* 0x0000040000067882 */ /* 0x000fe40000000000 */
[----:B------:R-:W-:-:S06]  /*3740*/  ULEA UR6, UR45, UR6, 0x18 ;  /* 0x000000062d067291 */ /* 0x000fcc000f8ec0ff */
[----:B------:R-:W2:Y:S02]  /*3750*/  LDS.U8 R0, [UR5+0x1c] ;  /* 0x00001c05ff007984 */ /* 0x000ea40008000000 */
[----:B--2---:R-:W-:-:S13]  /*3760*/  ISETP.NE.AND P0, PT, R0, RZ, PT ;  /* 0x000000ff0000720c */ /* 0x004fda0003f05270 */
[----:B------:R-:W-:Y:S05]  /*3770*/  @P0 BRA `(.L_x_64) ;  /* 0x0000000400080947 */ /* 0x000fea0003800000 */
[----:B------:R-:W-:Y:S02]  /*3780*/  UISETP.NE.U32.AND UP1, UPT, UR34, 0x1, UPT ;  /* 0x000000012200788c */ /* 0x000fe4000bf25070 */
[----:B------:R-:W-:-:S07]  /*3790*/  UIADD3 UR7, UPT, UPT, UR5, 0x8, URZ ;  /* 0x0000000805077890 */ /* 0x000fce000fffe0ff */
[----:B------:R-:W-:Y:S05]  /*37a0*/  BRA.U !UP1, `(.L_x_65) ;  /* 0x00000001099c7547 */ /* 0x000fea000b800000 */
[----:B------:R-:W-:Y:S01]  /*37b0*/  ELECT P0, URZ, PT ;  /* 0x0000000000ff782f */ /* 0x000fe20003800000 */
[----:B------:R-:W-:-:S12]  /*37c0*/  BSSY B0, `(.L_x_65) ;  /* 0x0000025000007945 */ /* 0x000fd80003800000 */
[----:B------:R-:W-:Y:S05]  /*37d0*/  @!P0 BRA `(.L_x_66) ;  /* 0x00000000008c8947 */ /* 0x000fea0003800000 */
[----:B------:R-:W-:-:S05]  /*37e0*/  UMOV UR4, 0x10 ;  /* 0x0000001000047882 */ /* 0x000fca0000000000 */
[----:B------:R-:W-:Y:S04]  /*37f0*/  DEPBAR.LE SB2, 0x36 ;  /* 0x0000ad800000791a */ /* 0x000fe80000000000 */
[----:B------:R-:W2:Y:S02]  /*3800*/  UTCATOMSWS.2CTA.FIND_AND_SET.ALIGN UP0, UR4, UR4 ;  /* 0x00000004000475e3 */ /* 0x000ea40008200800 */
[----:B--2---:R-:W-:Y:S01]  /*3810*/  MOV R11, UR4 ;  /* 0x00000004000b7c02 */ /* 0x004fe20008000f00 */
[----:B------:R-:W-:Y:S06]  /*3820*/  BRA.U UP0, `(.L_x_67) ;  /* 0x0000000100187547 */ /* 0x000fec000b800000 */
.L_x_68:
[----:B------:R-:W-:Y:S05]  /*3830*/  NANOSLEEP 0x64 ;  /* 0x000000640000795d */ /* 0x000fea0003800000 */
[----:B------:R-:W-:-:S05]  /*3840*/  UMOV UR4, 0x10 ;  /* 0x0000001000047882 */ /* 0x000fca0000000000 */
[----:B------:R-:W-:Y:S04]  /*3850*/  DEPBAR.LE SB2, 0x36 ;  /* 0x0000ad800000791a */ /* 0x000fe80000000000 */
[----:B------:R-:W2:Y:S02]  /*3860*/  UTCATOMSWS.2CTA.FIND_AND_SET.ALIGN UP0, UR4, UR4 ;  /* 0x00000004000475e3 */ /* 0x000ea40008200800 */
[----:B--2---:R-:W-:Y:S01]  /*3870*/  MOV R11, UR4 ;  /* 0x00000004000b7c02 */ /* 0x004fe20008000f00 */
[----:B------:R-:W-:Y:S05]  /*3880*/  BRA.U !UP0, `(.L_x_68) ;  /* 0xfffffffd08e87547 */ /* 0x000fea000b83ffff */
.L_x_67:
[----:B------:R-:W2:Y:S01]  /*3890*/  LDS R7, [UR5+0x10] ;  /* 0x00001005ff077984 */ /* 0x000ea20008000800 */
[----:B------:R-:W-:Y:S01]  /*38a0*/  IMAD.U32 R5, RZ, RZ, UR6 ;  /* 0x00000006ff057e24 */ /* 0x000fe2000f8e00ff */
[----:B------:R-:W-:-:S03]  /*38b0*/  MOV R4, UR33 ;  /* 0x0000002100047c02 */ /* 0x000fc60008000f00 */
[----:B------:R-:W-:Y:S01]  /*38c0*/  VIADD R5, R5, 0x190 ;  /* 0x0000019005057836 */ /* 0x000fe20000000000 */
[----:B--2---:R-:W-:-:S04]  /*38d0*/  SHF.L.U32 R7, R7, 0x1f, RZ ;  /* 0x0000001f07077819 */ /* 0x004fc800000006ff */
[----:B------:R-:W2:Y:S02]  /*38e0*/  SYNCS.PHASECHK.TRANS64.TRYWAIT P0, [UR5+0x8], R7 ;  /* 0x00000807ff0075a7 */ /* 0x000ea40008001105 */
[----:B--2---:R-:W-:Y:S05]  /*38f0*/  @P0 BRA `(.L_x_69) ;  /* 0x0000000000080947 */ /* 0x004fea0003800000 */
[----:B------:R-:W2:Y:S02]  /*3900*/  SYNCS.PHASECHK.TRANS64.TRYWAIT P0, [UR5+0x8], R7 ;  /* 0x00000807ff0075a7 */ /* 0x000ea40008001105 */
[----:B--2---:R-:W-:Y:S05]  /*3910*/  @!P0 BRA `(.L_x_70) ;  /* 0x0000008c00ec8947 */ /* 0x004fea0003800000 */
.L_x_69:
[----:B--2---:R-:W-:Y:S01]  /*3920*/  HFMA2 R0, -RZ, RZ, 0, 5.9604644775390625e-08 ;  /* 0x00000001ff007431 */ /* 0x004fe200000001ff */
[----:B------:R-:W-:Y:S01]  /*3930*/  UPRMT UR4, UR33, 0x654, UR7 ;  /* 0x0000065421047896 */ /* 0x000fe20008000007 */
[----:B------:R-:W-:Y:S01]  /*3940*/  IMAD.MOV.U32 R8, RZ, RZ, 0xffff ;  /* 0x0000ffffff087424 */ /* 0x000fe200078e00ff */
[----:B------:R-:W-:Y:S01]  /*3950*/  PRMT R4, R4, 0x654, R5 ;  /* 0x0000065404047816 */ /* 0x000fe20000000005 */
[----:B------:R-:W-:Y:S02]  /*3960*/  IMAD.MOV.U32 R6, RZ, RZ, 0x4 ;  /* 0x00000004ff067424 */ /* 0x000fe400078e00ff */
[----:B------:R-:W-:Y:S01]  /*3970*/  IMAD.SHL.U32 R9, R11, 0x20, RZ ;  /* 0x000000200b097824 */ /* 0x000fe200078e00ff */
[----:B------:R-:W-:Y:S02]  /*3980*/  MOV R5, UR4 ;  /* 0x0000000400057c02 */ /* 0x000fe40008000f00 */
[-C--:B------:R-:W-:Y:S01]  /*3990*/  SHF.L.U32 R8, R8, R11.reuse, RZ ;  /* 0x0000000b08087219 */ /* 0x080fe200000006ff */
[----:B------:R2:W-:Y:S01]  /*39a0*/  SYNCS.ARRIVE.TRANS64.RED RZ, [UR4], R6 ;  /* 0x00000006ffff79a7 */ /* 0x0005e20008000404 */
[----:B------:R-:W-:Y:S01]  /*39b0*/  SHF.L.U32 R7, R0, R11, RZ ;  /* 0x0000000b00077219 */ /* 0x000fe200000006ff */
[----:B------:R2:W-:Y:S04]  /*39c0*/  STS [UR6+0x190], R9 ;  /* 0x00019009ff007988 */ /* 0x0005e80008000806 */
[----:B------:R2:W-:Y:S04]  /*39d0*/  STAS [R4.64], R11 ;  /* 0x0000000b04007dbd */ /* 0x0005e8000c0008ff */
[----:B------:R2:W-:Y:S04]  /*39e0*/  ATOMS.OR RZ, [UR5+0x14], R8 ;  /* 0x00001408ffff798c */ /* 0x0005e8000b000005 */
[----:B------:R2:W-:Y:S04]  /*39f0*/  ATOMS.OR RZ, [UR5+0x18], R7 ;  /* 0x00001807ffff798c */ /* 0x0005e8000b000005 */
[----:B------:R2:W-:Y:S02]  /*3a00*/  ATOMS.XOR RZ, [UR5+0x10], R0 ;  /* 0x00001000ffff798c */ /* 0x0005e4000b800005 */
.L_x_66:
[----:B-1----:R-:W-:Y:S05]  /*3a10*/  BSYNC B0 ;  /* 0x0000000000007941 */ /* 0x002fea0003800000 */
.L_x_65:
[----:B------:R-:W-:Y:S05]  /*3a20*/  BRA.U UP1, `(.L_x_71) ;  /* 0x00000001016c7547 */ /* 0x000fea000b800000 */
[----:B------:R-:W-:-:S03]  /*3a30*/  UMOV UR4, 0xffffffff ;  /* 0xffffffff00047882 */ /* 0x000fc60000000000 */
[----:B------:R-:W-:Y:S05]  /*3a40*/  BRA.DIV UR4, `(.L_x_72) ;  /* 0x0000008e04b87947 */ /* 0x000fea000b800000 */
[----:B------:R-:W-:-:S13]  /*3a50*/  ELECT P0, URZ, PT ;  /* 0x0000000000ff782f */ /* 0x000fda0003800000 */
.L_x_183:
[----:B------:R-:W-:Y:S05]  /*3a60*/  @!P0 BRA `(.L_x_71) ;  /* 0x00000000005c8947 */ /* 0x000fea0003800000 */
[----:B--2---:R-:W2:Y:S02]  /*3a70*/  LDS R5, [UR5+0x10] ;  /* 0x00001005ff057984 */ /* 0x004ea40008000800 */
[----:B--2---:R-:W-:-:S04]  /*3a80*/  SHF.L.U32 R5, R5, 0x1f, RZ ;  /* 0x0000001f05057819 */ /* 0x004fc800000006ff */
[----:B------:R-:W2:Y:S02]  /*3a90*/  SYNCS.PHASECHK.TRANS64.TRYWAIT P0, [UR5+0x8], R5 ;  /* 0x00000805ff0075a7 */ /* 0x000ea40008001105 */
[----:B--2---:R-:W-:Y:S05]  /*3aa0*/  @P0 BRA `(.L_x_73) ;  /* 0x0000000000080947 */ /* 0x004fea0003800000 */
[----:B------:R-:W2:Y:S02]  /*3ab0*/  SYNCS.PHASECHK.TRANS64.TRYWAIT P0, [UR5+0x8], R5 ;  /* 0x00000805ff0075a7 */ /* 0x000ea40008001105 */
[----:B--2---:R-:W-:Y:S05]  /*3ac0*/  @!P0 BRA `(.L_x_74) ;  /* 0x0000008c00bc8947 */ /* 0x004fea0003800000 */
.L_x_73:
[----:B------:R-:W3:Y:S01]  /*3ad0*/  LDS R7, [UR6+0x190] ;  /* 0x00019006ff077984 */ /* 0x000ee20008000800 */
[----:B--2---:R-:W-:Y:S02]  /*3ae0*/  HFMA2 R0, -RZ, RZ, 0, 5.9604644775390625e-08 ;  /* 0x00000001ff007431 */ /* 0x004fe400000001ff */
[----:B------:R-:W-:Y:S01]  /*3af0*/  IMAD.MOV.U32 R4, RZ, RZ, 0xffff ;  /* 0x0000ffffff047424 */ /* 0x000fe200078e00ff */
[----:B------:R-:W-:Y:S01]  /*3b00*/  UPRMT UR4, UR33, 0x654, UR7 ;  /* 0x0000065421047896 */ /* 0x000fe20008000007 */
[----:B---3--:R-:W-:-:S03]  /*3b10*/  IMAD.SHL.U32 R5, R7, 0x20, RZ ;  /* 0x0000002007057824 */ /* 0x008fc600078e00ff */
[-C--:B------:R-:W-:Y:S02]  /*3b20*/  SHF.L.U32 R4, R4, R7.reuse, RZ ;  /* 0x0000000704047219 */ /* 0x080fe400000006ff */
[----:B------:R-:W-:Y:S01]  /*3b30*/  SHF.L.U32 R7, R0, R7, RZ ;  /* 0x0000000700077219 */ /* 0x000fe200000006ff */
[----:B------:R3:W-:Y:S04]  /*3b40*/  STS [UR6+0x190], R5 ;  /* 0x00019005ff007988 */ /* 0x0007e80008000806 */
[----:B------:R3:W-:Y:S04]  /*3b50*/  ATOMS.OR RZ, [UR5+0x14], R4 ;  /* 0x00001404ffff798c */ /* 0x0007e8000b000005 */
[----:B------:R3:W-:Y:S01]  /*3b60*/  ATOMS.OR RZ, [UR5+0x18], R7 ;  /* 0x00001807ffff798c */ /* 0x0007e2000b000005 */
[----:B------:R-:W-:Y:S03]  /*3b70*/  SYNCS.ARRIVE.TRANS64.RED.A1T0 RZ, [UR4], RZ ;  /* 0x000000ffffff79a7 */ /* 0x000fe60008100404 */
[----:B------:R3:W-:Y:S01]  /*3b80*/  ATOMS.XOR RZ, [UR5+0x10], R0 ;  /* 0x00001000ffff798c */ /* 0x0007e2000b800005 */
[----:B------:R-:W-:Y:S05]  /*3b90*/  BRA `(.L_x_71) ;  /* 0x0000000000107947 */ /* 0x000fea0003800000 */
.L_x_64:
[----:B------:R-:W-:Y:S02]  /*3ba0*/  MOV R0, 0xffffffff ;  /* 0xffffffff00007802 */ /* 0x000fe40000000f00 */
[----:B------:R-:W-:-:S03]  /*3bb0*/  MOV R4, 0x3be0 ;  /* 0x00003be000047802 */ /* 0x000fc60000000f00 */
[----:B------:R2:W-:Y:S04]  /*3bc0*/  STS [UR6+0x190], R0 ;  /* 0x00019000ff007988 */ /* 0x0005e80008000806 */
[----:B-12--5:R-:W-:Y:S05]  /*3bd0*/  CALL.REL.NOINC `($__internal_1_$__cuda_sm10x_tcgen05_guardrail_trap_phase_invalid_during_alloc) ;  /* 0x00000094005c7944 */ /* 0x026fea0003c00000 */
.L_x_71:
[----:B------:R-:W-:Y:S05]  /*3be0*/  WARPSYNC.ALL ;  /* 0x0000000000007948 */ /* 0x000fea0003800000 */
[----:B------:R-:W4:Y:S01]  /*3bf0*/  S2UR UR4, SR_CgaCtaId ;  /* 0x00000000000479c3 */ /* 0x000f220000008800 */
[----:B------:R-:W-:Y:S01]  /*3c00*/  UMOV UR17, 0x400 ;  /* 0x0000040000117882 */ /* 0x000fe20000000000 */
[----:B------:R-:W-:-:S06]  /*3c10*/  NOP ;  /* 0x0000000000007918 */ /* 0x000fcc0000000000 */
[----:B------:R-:W-:Y:S06]  /*3c20*/  BAR.ARV 0x6, 0xa0 ;  /* 0x0182800000007b1d */ /* 0x000fec0000002000 */
[----:B------:R-:W1:Y:S01]  /*3c30*/  LDCU UR6, c[0x0][0x38c] ;  /* 0x00007180ff0677ac */ /* 0x000e620008000800 */
[----:B------:R-:W-:Y:S01]  /*3c40*/  LOP3.LUT R3, R3, 0xffff, RZ, 0xc0, !PT ;  /* 0x0000ffff03037812 */ /* 0x000fe200078ec0ff */
[----:B--2---:R-:W-:Y:S01]  /*3c50*/  IMAD.MOV.U32 R9, RZ, RZ, 0x1 ;  /* 0x00000001ff097424 */ /* 0x004fe200078e00ff */
[----:B------:R-:W-:Y:S01]  /*3c60*/  LOP3.LUT R2, R2, 0xffff, RZ, 0xc0, !PT ;  /* 0x0000ffff02027812 */ /* 0x000fe200078ec0ff */
[----:B------:R-:W-:Y:S01]  /*3c70*/  IMAD.MOV.U32 R8, RZ, RZ, RZ ;  /* 0x000000ffff087224 */ /* 0x000fe200078e00ff */
[----:B------:R-:W-:Y:S01]  /*3c80*/  R2UR UR20, R3 ;  /* 0x00000000031472ca */ /* 0x000fe200000e0000 */
[----:B------:R-:W-:Y:S01]  /*3c90*/  UMOV UR24, URZ ;  /* 0x000000ff00187c82 */ /* 0x000fe20008000000 */
[----:B------:R-:W-:-:S02]  /*3ca0*/  R2UR UR30, R2 ;  /* 0x00000000021e72ca */ /* 0x000fc400000e0000 */
[----:B------:R-:W-:Y:S01]  /*3cb0*/  CS2R R2, SRZ ;  /* 0x0000000000027805 */ /* 0x000fe2000001ff00 */
[----:B------:R-:W-:Y:S01]  /*3cc0*/  UMOV UR15, URZ ;  /* 0x000000ff000f7c82 */ /* 0x000fe20008000000 */
[----:B----4-:R-:W-:Y:S01]  /*3cd0*/  ULEA UR17, UR4, UR17, 0x18 ;  /* 0x0000001104117291 */ /* 0x010fe2000f8ec0ff */
[----:B------:R-:W-:Y:S01]  /*3ce0*/  UMOV UR14, URZ ;  /* 0x000000ff000e7c82 */ /* 0x000fe20008000000 */
[----:B------:R-:W-:Y:S02]  /*3cf0*/  UISETP.NE.AND UP3, UPT, UR34, URZ, UPT ;  /* 0x000000ff2200728c */ /* 0x000fe4000bf65270 */
[----:B------:R-:W-:Y:S02]  /*3d00*/  UIADD3 UR5, UPT, UPT, UR17, 0xc400, URZ ;  /* 0x0000c40011057890 */ /* 0x000fe4000fffe0ff */
[----:B------:R-:W-:-:S03]  /*3d10*/  UIADD3 UR4, UPT, UPT, UR17, 0x22400, URZ ;  /* 0x0002240011047890 */ /* 0x000fc6000fffe0ff */
[----:B---3--:R-:W2:Y:S01]  /*3d20*/  LDS R0, [UR17+0x190] ;  /* 0x00019011ff007984 */ /* 0x008ea20008000800 */
[----:B-1----:R-:W-:Y:S02]  /*3d30*/  UIADD3 UR6, UPT, UPT, UR6, 0x3f, URZ ;  /* 0x0000003f06067890 */ /* 0x002fe4000fffe0ff */
[----:B------:R-:W-:Y:S02]  /*3d40*/  USHF.R.U32.HI UR5, URZ, 0x4, UR5 ;  /* 0x00000004ff057899 */ /* 0x000fe40008011605 */
[----:B------:R-:W-:Y:S02]  /*3d50*/  USHF.R.S32.HI UR25, URZ, 0x1f, UR6 ;  /* 0x0000001fff197899 */ /* 0x000fe40008011406 */
[----:B------:R-:W-:Y:S02]  /*3d60*/  USHF.R.U32.HI UR4, URZ, 0x4, UR4 ;  /* 0x00000004ff047899 */ /* 0x000fe40008011604 */
[----:B------:R-:W-:Y:S02]  /*3d70*/  ULEA.HI UR25, UR25, UR6, URZ, 0x6 ;  /* 0x0000000619197291 */ /* 0x000fe4000f8f30ff */
[----:B------:R-:W-:-:S02]  /*3d80*/  ULOP3.LUT UR5, UR5, 0x3fff, URZ, 0xc0, !UPT ;  /* 0x00003fff05057892 */ /* 0x000fc4000f8ec0ff */
[----:B------:R-:W-:Y:S02]  /*3d90*/  USHF.R.S32.HI UR25, URZ, 0x6, UR25 ;  /* 0x00000006ff197899 */ /* 0x000fe40008011419 */
[----:B------:R-:W-:Y:S02]  /*3da0*/  ULOP3.LUT UR22, UR4, 0x3fff, URZ, 0xc0, !UPT ;  /* 0x00003fff04167892 */ /* 0x000fe4000f8ec0ff */
[----:B------:R-:W-:Y:S02]  /*3db0*/  UISETP.LT.AND UP0, UPT, UR25, 0x1, UPT ;  /* 0x000000011900788c */ /* 0x000fe4000bf01270 */
[----:B------:R-:W-:Y:S02]  /*3dc0*/  ULOP3.LUT UR21, UR5, 0x10000, URZ, 0xfc, !UPT ;  /* 0x0001000005157892 */ /* 0x000fe4000f8efcff */
[----:B------:R-:W-:Y:S02]  /*3dd0*/  ULOP3.LUT UR22, UR22, 0x10000, URZ, 0xfc, !UPT ;  /* 0x0001000016167892 */ /* 0x000fe4000f8efcff */
[----:B------:R-:W-:Y:S01]  /*3de0*/  USEL UR31, UR25, 0x1, !UP0 ;  /* 0x00000001191f7887 */ /* 0x000fe2000c000000 */
[----:B------:R-:W-:Y:S01]  /*3df0*/  UMOV UR28, 0x0 ;  /* 0x00000000001c7882 */ /* 0x000fe20000000000 */
[----:B------:R-:W-:Y:S01]  /*3e00*/  UMOV UR29, 0x10400490 ;  /* 0x10400490001d7882 */ /* 0x000fe20000000000 */
[----:B------:R-:W-:Y:S01]  /*3e10*/  UMOV UR26, 0x0 ;  /* 0x00000000001a7882 */ /* 0x000fe20000000000 */
[----:B------:R-:W-:Y:S01]  /*3e20*/  UMOV UR27, 0x10400490 ;  /* 0x10400490001b7882 */ /* 0x000fe20000000000 */
[----:B--2---:R-:W-:-:S15]  /*3e30*/  R2UR UR32, R0 ;  /* 0x00000000002072ca */ /* 0x004fde00000e0000 */
.L_x_82:
[C---:B------:R-:W-:Y:S02]  /*3e40*/  LEA R0, R8.reuse, UR17, 0x3 ;  /* 0x0000001108007c11 */ /* 0x040fe4000f8e18ff */
[----:B------:R-:W-:Y:S02]  /*3e50*/  SHF.L.U32 R5, R3, 0x1f, RZ ;  /* 0x0000001f03057819 */ /* 0x000fe400000006ff */
[----:B------:R-:W-:Y:S02]  /*3e60*/  LEA R4, R8, UR17, 0x4 ;  /* 0x0000001108047c11 */ /* 0x000fe4000f8e20ff */
[----:B------:R-:W1:Y:S02]  /*3e70*/  SYNCS.PHASECHK.TRANS64.TRYWAIT P0, [R0+URZ+0x100], R5 ;  /* 0x00010005000075a7 */ /* 0x000e6400080011ff */
[----:B-1-3--:R-:W-:Y:S05]  /*3e80*/  @!P0 BRA `(.L_x_75) ;  /* 0x0000008800e48947 */ /* 0x00afea0003800000 */
.L_x_184:
[----:B-1----:R-:W1:Y:S01]  /*3e90*/  LDS.128 R4, [R4+0x170] ;  /* 0x0001700004047984 */ /* 0x002e620000000c00 */
[----:B------:R-:W-:Y:S02]  /*3ea0*/  VIADD R0, R0, 0x110 ;  /* 0x0000011000007836 */ /* 0x000fe40000000000 */
[----:B------:R-:W-:Y:S01]  /*3eb0*/  VIADD R8, R8, 0x1 ;  /* 0x0000000108087836 */ /* 0x000fe20000000000 */
[----:B------:R-:W-:Y:S01]  /*3ec0*/  @!PT LDS RZ, [RZ] ;  /* 0x00000000fffff984 */ /* 0x000fe20000000800 */
[----:B------:R-:W-:Y:S01]  /*3ed0*/  @!PT LDS RZ, [RZ] ;  /* 0x00000000fffff984 */ /* 0x000fe20000000800 */
[----:B------:R-:W-:Y:S01]  /*3ee0*/  @!PT LDS RZ, [RZ] ;  /* 0x00000000fffff984 */ /* 0x000fe20000000800 */
[----:B------:R-:W-:Y:S01]  /*3ef0*/  @!PT LDS RZ, [RZ] ;  /* 0x00000000fffff984 */ /* 0x000fe20000000800 */
[----:B------:R2:W-:Y:S06]  /*3f00*/  MEMBAR.ALL.CTA ;  /* 0x0000000000007992 */ /* 0x0005ec0000008000 */
[----:B--2---:R-:W2:Y:S01]  /*3f10*/  FENCE.VIEW.ASYNC.S ;  /* 0x00000000000073c6 */ /* 0x004ea20000000000 */
[----:B------:R-:W-:-:S04]  /*3f20*/  PRMT R0, RZ, 0x654, R0 ;  /* 0x00000654ff007816 */ /* 0x000fc80000000000 */
[----:B--2---:R2:W-:Y:S01]  /*3f30*/  SYNCS.ARRIVE.TRANS64.RED.A1T0 RZ, [R0+URZ], RZ ;  /* 0x000000ff00ff79a7 */ /* 0x0045e200081004ff */
[----:B-1----:R-:W-:Y:S01]  /*3f40*/  LOP3.LUT P1, RZ, R6, 0x1, RZ, 0xc0, !PT ;  /* 0x0000000106ff7812 */ /* 0x002fe2000782c0ff */
[----:B--2---:R-:W-:-:S12]  /*3f50*/  BRA.U UP3, `(.L_x_76) ;  /* 0x0000000103e07547 */ /* 0x004fd8000b800000 */
[----:B------:R-:W1:Y:S01]  /*3f60*/  LDCU UR4, c[0x0][0x38c] ;  /* 0x00007180ff0477ac */ /* 0x000e620008000800 */
[----:B------:R-:W-:Y:S02]  /*3f70*/  PLOP3.LUT P2, PT, PT, PT, PT, 0x80, 0x8 ;  /* 0x000000000008781c */ /* 0x000fe40003f4f070 */
[----:B------:R-:W-:Y:S01]  /*3f80*/  SHF.L.U32 R5, R9, 0x1f, RZ ;  /* 0x0000001f09057819 */ /* 0x000fe200000006ff */
[----:B------:R-:W-:Y:S02]  /*3f90*/  ULEA UR23, UR24, UR17, 0x3 ;  /* 0x0000001118177291 */ /* 0x000fe4000f8e18ff */
[----:B------:R-:W-:Y:S02]  /*3fa0*/  ULEA UR18, UR24, UR32, 0x8 ;  /* 0x0000002018127291 */ /* 0x000fe4000f8e40ff */
[----:B-1----:R-:W-:-:S06]  /*3fb0*/  UISETP.GE.AND UP0, UPT, UR4, 0x1, UPT ;  /* 0x000000010400788c */ /* 0x002fcc000bf06270 */
[----:B------:R-:W-:-:S05]  /*3fc0*/  PLOP3.LUT P0, PT, PT, PT, UP0, 0x80, 0x8 ;  /* 0x000000000008781c */ /* 0x000fca0003f0f008 */
[----:B------:R-:W-:-:S08]  /*3fd0*/  @UP0 ULEA UR4, UR15, UR17, 0x3 ;  /* 0x000000110f040291 */ /* 0x000fd0000f8e18ff */
[----:B------:R-:W-:-:S04]  /*3fe0*/  @P0 SHF.L.U32 R0, R2, 0x1f, RZ ;  /* 0x0000001f02000819 */ /* 0x000fc800000006ff */
[----:B------:R1:W2:Y:S01]  /*3ff0*/  @P0 SYNCS.PHASECHK.TRANS64.TRYWAIT P2, [UR4], R0 ;  /* 0x00000000ff0005a7 */ /* 0x0002a20008041104 */
[----:B------:R-:W3:Y:S02]  /*4000*/  SYNCS.PHASECHK.TRANS64.TRYWAIT P0, [UR23+0x130], R5 ;  /* 0x00013005ff0075a7 */ /* 0x000ee40008001117 */
[----:B-123--:R-:W-:Y:S05]  /*4010*/  @!P0 BRA `(.L_x_77) ;  /* 0x0000008800948947 */ /* 0x00efea0003800000 */
.L_x_186:
[----:B------:R-:W-:Y:S01]  /*4020*/  UMOV UR19, UR14 ;  /* 0x0000000e00137c82 */ /* 0x000fe20008000000 */
[----:B------:R-:W-:Y:S05]  /*4030*/  BRA.U !UP0, `(.L_x_78) ;  /* 0x0000000108987547 */ /* 0x000fea000b800000 */
[----:B------:R-:W-:Y:S02]  /*4040*/  UIADD3 UR19, UPT, UPT, UR31, UR14, URZ ;  /* 0x0000000e1f137290 */ /* 0x000fe4000fffe0ff */
[----:B------:R-:W-:Y:S01]  /*4050*/  UPLOP3.LUT UP2, UPT, UPT, UPT, UPT, 0x40, 0x4 ;  /* 0x000000000004789c */ /* 0x000fe20003f4e870 */
[----:B------:R-:W-:Y:S01]  /*4060*/  UMOV UR16, UR25 ;  /* 0x0000001900107c82 */ /* 0x000fe20008000000 */
[----:B------:R-:W-:-:S09]  /*4070*/  UMOV UR6, UR15 ;  /* 0x0000000f00067c82 */ /* 0x000fd20008000000 */
.L_x_81:
[----:B--2---:R-:W-:Y:S01]  /*4080*/  ULEA UR5, UR6, UR17, 0x3 ;  /* 0x0000001106057291 */ /* 0x004fe2000f8e18ff */
[----:B---3--:R-:W-:Y:S11]  /*4090*/  @P2 BRA `(.L_x_79) ;  /* 0x00000000000c2947 */ /* 0x008ff60003800000 */
[----:B-1----:R-:W-:Y:S04]  /*40a0*/  SHF.L.U32 R5, R2, 0x1f, RZ ;  /* 0x0000001f02057819 */ /* 0x002fe800000006ff */
[----:B------:R-:W1:Y:S02]  /*40b0*/  SYNCS.PHASECHK.TRANS64.TRYWAIT P0, [UR5], R5 ;  /* 0x00000005ff0075a7 */ /* 0x000e640008001105 */
[----:B-1----:R-:W-:Y:S05]  /*40c0*/  @!P0 BRA `(.L_x_80) ;  /* 0x0000008800808947 */ /* 0x002fea0003800000 */
.L_x_79:
[----:B------:R-:W-:Y:S01]  /*40d0*/  UISETP.NE.AND UP0, UPT, UR16, 0x1, UPT ;  /* 0x000000011000788c */ /* 0x000fe2000bf05270 */
[----:B------:R-:W-:Y:S01]  /*40e0*/  PLOP3.LUT P2, PT, PT, PT, PT, 0x80, 0x8 ;  /* 0x000000000008781c */ /* 0x000fe20003f4f070 */
[----:B------:R-:W-:Y:S02]  /*40f0*/  UIADD3 UR4, UPT, UPT, UR6, 0x1, URZ ;  /* 0x0000000106047890 */ /* 0x000fe4000fffe0ff */
[----:B------:R-:W-:Y:S02]  /*4100*/  ULEA UR12, UR6, UR22, 0x9 ;  /* 0x00000016060c7291 */ /* 0x000fe4000f8e48ff */
[----:B------:R-:W-:Y:S01]  /*4110*/  UISETP.NE.AND UP1, UPT, UR4, 0xb, UPT ;  /* 0x0000000b0400788c */ /* 0x000fe2000bf25270 */
[----:B------:R-:W-:Y:S01]  /*4120*/  PLOP3.LUT P0, PT, PT, PT, UP0, 0x80, 0x8 ;  /* 0x000000000008781c */ /* 0x000fe20003f0f008 */
[----:B------:R-:W-:Y:S02]  /*4130*/  UIADD3 UR10, UPT, UPT, UR12, 0x2, URZ ;  /* 0x000000020c0a7890 */ /* 0x000fe4000fffe0ff */
[----:B------:R-:W-:Y:S02]  /*4140*/  USEL UR7, URZ, 0x1, UP1 ;  /* 0x00000001ff077887 */ /* 0x000fe40008800000 */
[----:B------:R-:W-:Y:S02]  /*4150*/  USEL UR15, UR4, URZ, UP1 ;  /* 0x000000ff040f7287 */ /* 0x000fe40008800000 */
[----:B------:R-:W-:Y:S02]  /*4160*/  UIADD3 UR14, UPT, UPT, UR14, 0x1, URZ ;  /* 0x000000010e0e7890 */ /* 0x000fe4000fffe0ff */
[----:B------:R-:W-:Y:S01]  /*4170*/  @UP0 ULEA UR4, UR15, UR17, 0x3 ;  /* 0x000000110f040291 */ /* 0x000fe2000f8e18ff */
[----:B------:R-:W-:Y:S01]  /*4180*/  LOP3.LUT R2, R2, UR7, RZ, 0x3c, !PT ;  /* 0x0000000702027c12 */ /* 0x000fe2000f8e3cff */
[----:B------:R-:W-:Y:S01]  /*4190*/  UIADD3 UR7, UPT, UPT, UR5, 0x58, URZ ;  /* 0x0000005805077890 */ /* 0x000fe2000fffe0ff */
[----:B------:R-:W-:Y:S02]  /*41a0*/  UMOV UR13, 0x80004020 ;  /* 0x80004020000d7882 */ /* 0x000fe40000000000 */
[----:B-1----:R-:W-:Y:S01]  /*41b0*/  @P0 SHF.L.U32 R0, R2, 0x1f, RZ ;  /* 0x0000001f02000819 */ /* 0x002fe200000006ff */
[----:B------:R-:W-:Y:S01]  /*41c0*/  UMOV UR5, 0x80004020 ;  /* 0x8000402000057882 */ /* 0x000fe20000000000 */
[----:B------:R-:W-:Y:S01]  /*41d0*/  UMOV UR11, 0x80004020 ;  /* 0x80004020000b7882 */ /* 0x000fe20000000000 */
[----:B------:R-:W-:Y:S01]  /*41e0*/  UMOV UR9, 0x80004020 ;  /* 0x8000402000097882 */ /* 0x000fe20000000000 */
[----:B------:R2:W3:Y:S01]  /*41f0*/  @P0 SYNCS.PHASECHK.TRANS64.TRYWAIT P2, [UR4], R0 ;  /* 0x00000000ff0005a7 */ /* 0x0004e20008041104 */
[----:B------:R-:W-:Y:S02]  /*4200*/  ULEA UR4, UR6, UR21, 0x9 ;  /* 0x0000001506047291 */ /* 0x000fe4000f8e48ff */
[----:B------:R-:W-:Y:S02]  /*4210*/  UISETP.NE.AND UP0, UPT, UR14, UR19, UPT ;  /* 0x000000130e00728c */ /* 0x000fe4000bf05270 */
[----:B------:R-:W-:Y:S02]  /*4220*/  UIADD3 UR8, UPT, UPT, UR4, 0x2, URZ ;  /* 0x0000000204087890 */ /* 0x000fe4000fffe0ff */
[----:B------:R-:W-:Y:S01]  /*4230*/  UIADD3 UR16, UPT, UPT, UR16, -0x1, URZ ;  /* 0xffffffff10107890 */ /* 0x000fe2000fffe0ff */
[----:B------:R-:W-:Y:S02]  /*4240*/  UMOV UR6, UR15 ;  /* 0x0000000f00067c82 */ /* 0x000fe40008000000 */
[----:B------:R2:W-:Y:S01]  /*4250*/  UTCQMMA.2CTA gdesc[UR4], gdesc[UR12], tmem[UR18], tmem[UR28], idesc[UR29], UP2 ;  /* 0x00ff1c0c040075ea */ /* 0x0005e20009200312 */
[----:B------:R-:W-:Y:S03]  /*4260*/  UPLOP3.LUT UP2, UPT, UPT, UPT, UPT, 0x80, 0x8 ;  /* 0x000000000008789c */ /* 0x000fe60003f4f070 */
[----:B------:R2:W-:Y:S01]  /*4270*/  UTCQMMA.2CTA gdesc[UR8], gdesc[UR10], tmem[UR18], tmem[UR26], idesc[UR27], UPT ;  /* 0x00ff1a0a080075ea */ /* 0x0005e2000ba00312 */
[----:B------:R2:W-:Y:S01]  /*4280*/  UTCBAR.2CTA.MULTICAST [UR7], URZ, UR20 ;  /* 0x000000ff070073e9 */ /* 0x0005e20008200814 */
[----:B------:R-:W-:Y:S06]  /*4290*/  BRA.U UP0, `(.L_x_81) ;  /* 0xfffffffd00787547 */ /* 0x000fec000b83ffff */
.L_x_78:
[----:B--2---:R-:W-:Y:S01]  /*42a0*/  UIADD3 UR4, UPT, UPT, UR23, 0x120, URZ ;  /* 0x0000012017047890 */ /* 0x004fe2000fffe0ff */
[----:B------:R-:W-:-:S08]  /*42b0*/  UMOV UR14, UR19 ;  /* 0x00000013000e7c82 */ /* 0x000fd00008000000 */
[----:B------:R2:W-:Y:S01]  /*42c0*/  UTCBAR.2CTA.MULTICAST [UR4], URZ, UR30 ;  /* 0x000000ff040073e9 */ /* 0x0005e2000820081e */
[----:B------:R-:W-:Y:S02]  /*42d0*/  NOP ;  /* 0x0000000000007918 */ /* 0x000fe40000000000 */
.L_x_76:
[----:B--2---:R-:W-:Y:S01]  /*42e0*/  UIADD3 UR4, UPT, UPT, UR24, 0x1, URZ ;  /* 0x0000000118047890 */ /* 0x004fe2000fffe0ff */
[----:B------:R-:W-:-:S03]  /*42f0*/  ISETP.NE.AND P0, PT, R8, 0x2, PT ;  /* 0x000000020800780c */ /* 0x000fc60003f05270 */
[----:B------:R-:W-:Y:S01]  /*4300*/  UISETP.NE.AND UP0, UPT, UR4, 0x2, UPT ;  /* 0x000000020400788c */ /* 0x000fe2000bf05270 */
[----:B-1----:R-:W-:Y:S02]  /*4310*/  SEL R0, RZ, 0x1, P0 ;  /* 0x00000001ff007807 */ /* 0x002fe40000000000 */
[----:B------:R-:W-:Y:S01]  /*4320*/  SEL R8, R8, RZ, P0 ;  /* 0x000000ff08087207 */ /* 0x000fe20000000000 */
[----:B------:R-:W-:Y:S01]  /*4330*/  USEL UR5, URZ, 0x1, UP0 ;  /* 0x00000001ff057887 */ /* 0x000fe20008000000 */
[----:B------:R-:W-:Y:S01]  /*4340*/  LOP3.LUT R3, R3, R0, RZ, 0x3c, !PT ;  /* 0x0000000003037212 */ /* 0x000fe200078e3cff */
[----:B------:R-:W-:-:S04]  /*4350*/  USEL UR24, UR4, URZ, UP0 ;  /* 0x000000ff04187287 */ /* 0x000fc80008000000 */
[----:B------:R-:W-:Y:S01]  /*4360*/  LOP3.LUT R9, R9, UR5, RZ, 0x3c, !PT ;  /* 0x0000000509097c12 */ /* 0x000fe2000f8e3cff */
[----:B------:R-:W-:Y:S07]  /*4370*/  @P1 BRA `(.L_x_82) ;  /* 0xfffffff800b01947 */ /* 0x000fee000383ffff */
[----:B------:R-:W1:Y:S01]  /*4380*/  S2UR UR8, SR_CgaCtaId ;  /* 0x00000000000879c3 */ /* 0x000e620000008800 */
[----:B------:R-:W-:Y:S01]  /*4390*/  ELECT P0, URZ, PT ;  /* 0x0000000000ff782f */ /* 0x000fe20003800000 */
[----:B------:R-:W-:Y:S01]  /*43a0*/  HFMA2 R0, -RZ, RZ, 0, 5.9604644775390625e-08 ;  /* 0x00000001ff007431 */ /* 0x000fe200000001ff */
[----:B------:R-:W-:-:S05]  /*43b0*/  UMOV UR4, 0x40 ;  /* 0x0000004000047882 */ /* 0x000fca0000000000 */
[----:B------:R-:W-:Y:S01]  /*43c0*/  UVIRTCOUNT.DEALLOC.SMPOOL 0x80 ;  /* 0x000000800000784c */ /* 0x000fe20000000000 */
[----:B------:R-:W-:Y:S02]  /*43d0*/  UISETP.NE.AND UP0, UPT, UR34, URZ, UPT ;  /* 0x000000ff2200728c */ /* 0x000fe4000bf05270 */
[----:B-1----:R-:W-:-:S09]  /*43e0*/  ULEA UR8, UR8, UR4, 0x18 ;  /* 0x0000000408087291 */ /* 0x002fd2000f8ec0ff */
[----:B------:R1:W-:Y:S01]  /*43f0*/  @P0 STS.U8 [UR8+0x1c], R0 ;  /* 0x00001c00ff000988 */ /* 0x0003e20008000008 */
[----:B------:R-:W-:Y:S05]  /*4400*/  BRA.U UP0, `(.L_x_83) ;  /* 0x0000000100587547 */ /* 0x000fea000b800000 */
[----:B------:R-:W-:Y:S01]  /*4410*/  UIADD3 UR5, UPT, UPT, UR17, 0x130, URZ ;  /* 0x0000013011057890 */ /* 0x000fe2000fffe0ff */
[----:B------:R-:W-:-:S03]  /*4420*/  SHF.L.U32 R3, R9, 0x1f, RZ ;  /* 0x0000001f09037819 */ /* 0x000fc600000006ff */
[----:B------:R-:W-:-:S09]  /*4430*/  ULEA UR4, UR24, UR5, 0x3 ;  /* 0x0000000518047291 */ /* 0x000fd2000f8e18ff */
[----:B------:R-:W2:Y:S02]  /*4440*/  SYNCS.PHASECHK.TRANS64.TRYWAIT P0, [UR4], R3 ;  /* 0x00000003ff0075a7 */ /* 0x000ea40008001104 */
[----:B--2---:R-:W-:Y:S05]  /*4450*/  @!P0 BRA `(.L_x_84) ;  /* 0x0000008400b48947 */ /* 0x004fea0003800000 */
.L_x_189:
[----:B------:R-:W-:-:S04]  /*4460*/  UIADD3 UR4, UPT, UPT, UR24, 0x1, URZ ;  /* 0x0000000118047890 */ /* 0x000fc8000fffe0ff */
[----:B------:R-:W-:-:S04]  /*4470*/  UISETP.NE.AND UP1, UPT, UR4, 0x2, UPT ;  /* 0x000000020400788c */ /* 0x000fc8000bf25270 */
[----:B------:R-:W-:Y:S02]  /*4480*/  USEL UR6, URZ, 0x1, UP1 ;  /* 0x00000001ff067887 */ /* 0x000fe40008800000 */
[----:B------:R-:W-:-:S04]  /*4490*/  USEL UR4, UR4, URZ, UP1 ;  /* 0x000000ff04047287 */ /* 0x000fc80008800000 */
[----:B------:R-:W-:Y:S01]  /*44a0*/  ULEA UR4, UR4, UR5, 0x3 ;  /* 0x0000000504047291 */ /* 0x000fe2000f8e18ff */
[----:B-1----:R-:W-:-:S04]  /*44b0*/  LOP3.LUT R3, R9, UR6, RZ, 0x3c, !PT ;  /* 0x0000000609037c12 */ /* 0x002fc8000f8e3cff */
[----:B------:R-:W-:Y:S01]  /*44c0*/  SHF.L.U32 R3, R3, 0x1f, RZ ;  /* 0x0000001f03037819 */ /* 0x000fe200000006ff */
[----:B------:R-:W-:-:S04]  /*44d0*/  IMAD.U32 R0, RZ, RZ, UR4 ;  /* 0x00000004ff007e24 */ /* 0x000fc8000f8e00ff */
[----:B------:R1:W2:Y:S03]  /*44e0*/  SYNCS.PHASECHK.TRANS64.TRYWAIT P0, [R0+URZ], R3 ;  /* 0x00000003000075a7 */ /* 0x0002a600080011ff */
[----:B--2---:R-:W-:Y:S05]  /*44f0*/  @!P0 NANOSLEEP.SYNCS 0x989680 ;  /* 0x009896800000895d */ /* 0x004fea0003900000 */
[----:B------:R-:W2:Y:S02]  /*4500*/  @!P0 SYNCS.PHASECHK.TRANS64 P0, [R0+URZ], R3 ;  /* 0x00000003000085a7 */ /* 0x000ea400080010ff */
[----:B--2---:R-:W-:Y:S05]  /*4510*/  @P0 BRA `(.L_x_85) ;  /* 0x0000000000200947 */ /* 0x004fea0003800000 */
.L_x_86:
[----:B--2---:R2:W4:Y:S02]  /*4520*/  SYNCS.PHASECHK.TRANS64.TRYWAIT P0, [R0+URZ], R3 ;  /* 0x00000003000075a7 */ /* 0x00452400080011ff */
[----:B----4-:R-:W-:Y:S05]  /*4530*/  @!P0 NANOSLEEP.SYNCS 0x989680 ;  /* 0x009896800000895d */ /* 0x010fea0003900000 */
[----:B------:R-:W4:Y:S02]  /*4540*/  @!P0 SYNCS.PHASECHK.TRANS64 P0, [R0+URZ], R3 ;  /* 0x00000003000085a7 */ /* 0x000f2400080010ff */
[----:B----4-:R-:W-:Y:S05]  /*4550*/  @!P0 BRA `(.L_x_86) ;  /* 0xfffffffc00f08947 */ /* 0x010fea000383ffff */
[----:B------:R-:W-:Y:S05]  /*4560*/  BRA `(.L_x_85) ;  /* 0x00000000000c7947 */ /* 0x000fea0003800000 */
.L_x_83:
[----:B------:R-:W-:-:S04]  /*4570*/  UIADD3 UR4, UPT, UPT, UR17, 0x160, URZ ;  /* 0x0000016011047890 */ /* 0x000fc8000fffe0ff */
[----:B------:R-:W-:-:S09]  /*4580*/  UPRMT UR4, UR33, 0x654, UR4 ;  /* 0x0000065421047896 */ /* 0x000fd20008000004 */
[----:B------:R-:W-:Y:S03]  /*4590*/  SYNCS.ARRIVE.TRANS64.RED.A1T0 RZ, [UR4], RZ ;  /* 0x000000ffffff79a7 */ /* 0x000fe60008100404 */
.L_x_85:
[----:B-12---:R-:W-:Y:S01]  /*45a0*/  SHF.L.U32 R3, RZ, 0x1f, RZ ;  /* 0x0000001fff037819 */ /* 0x006fe200000006ff */
[----:B------:R-:W-:Y:S01]  /*45b0*/  UIADD3 UR4, UPT, UPT, UR17, 0x160, URZ ;  /* 0x0000016011047890 */ /* 0x000fe2000fffe0ff */
[----:B------:R-:W-:Y:S02]  /*45c0*/  PLOP3.LUT P0, PT, PT, PT, UP0, 0x80, 0x8 ;  /* 0x000000000008781c */ /* 0x000fe40003f0f008 */
[----:B------:R-:W1:Y:S02]  /*45d0*/  SYNCS.PHASECHK.TRANS64.TRYWAIT P1, [UR17+0x160], R3 ;  /* 0x00016003ff0075a7 */ /* 0x000e640008021111 */
[----:B-1----:R-:W-:Y:S09]  /*45e0*/  @!P1 BRA `(.L_x_87) ;  /* 0x0000008400689947 */ /* 0x002ff20003800000 */
.L_x_191:
[----:B------:R-:W-:Y:S01]  /*45f0*/  @!UP0 UPRMT UR4, UR33, 0x654, UR4 ;  /* 0x0000065421048896 */ /* 0x000fe20008000004 */
[----:B------:R-:W-:Y:S01]  /*4600*/  UMOV UR5, 0xffff ;  /* 0x0000ffff00057882 */ /* 0x000fe20000000000 */
[----:B------:R-:W-:-:S07]  /*4610*/  UMOV UR6, 0x1 ;  /* 0x0000000100067882 */ /* 0x000fce0000000000 */
[----:B------:R-:W-:Y:S01]  /*4620*/  @!P0 SYNCS.ARRIVE.TRANS64.RED.A1T0 RZ, [UR4], RZ ;  /* 0x000000ffffff89a7 */ /* 0x000fe20008100404 */
[----:B------:R-:W-:Y:S01]  /*4630*/  NOP ;  /* 0x0000000000007918 */ /* 0x000fe20000000000 */
[----:B-1----:R-:W1:Y:S01]  /*4640*/  LDS R0, [UR8+0x14] ;  /* 0x00001408ff007984 */ /* 0x002e620008000800 */
[----:B------:R-:W-:-:S04]  /*4650*/  ULOP3.LUT UR4, UR32, 0xffff, URZ, 0xc0, !UPT ;  /* 0x0000ffff20047892 */ /* 0x000fc8000f8ec0ff */
[----:B------:R-:W-:-:S04]  /*4660*/  USHF.R.U32.HI UR4, URZ, 0x5, UR4 ;  /* 0x00000005ff047899 */ /* 0x000fc80008011604 */
[----:B------:R-:W-:Y:S02]  /*4670*/  USHF.L.U32 UR5, UR5, UR4, URZ ;  /* 0x0000000405057299 */ /* 0x000fe400080006ff */
[----:B------:R-:W-:-:S04]  /*4680*/  USHF.L.U32 UR4, UR6, UR4, URZ ;  /* 0x0000000406047299 */ /* 0x000fc800080006ff */
[----:B-1----:R-:W-:-:S04]  /*4690*/  LOP3.LUT R0, R0, UR5, RZ, 0xc0, !PT ;  /* 0x0000000500007c12 */ /* 0x002fc8000f8ec0ff */
[----:B------:R-:W-:-:S13]  /*46a0*/  ISETP.NE.AND P0, PT, R0, UR5, PT ;  /* 0x0000000500007c0c */ /* 0x000fda000bf05270 */
[----:B------:R-:W-:Y:S05]  /*46b0*/  @P0 BRA `(.L_x_88) ;  /* 0x0000000000580947 */ /* 0x000fea0003800000 */
[----:B------:R-:W1:Y:S02]  /*46c0*/  LDS R0, [UR8+0x18] ;  /* 0x00001808ff007984 */ /* 0x000e640008000800 */
[----:B-1----:R-:W-:-:S04]  /*46d0*/  LOP3.LUT R0, R0, UR4, RZ, 0xc0, !PT ;  /* 0x0000000400007c12 */ /* 0x002fc8000f8ec0ff */
[----:B------:R-:W-:-:S13]  /*46e0*/  ISETP.NE.AND P0, PT, R0, UR4, PT ;  /* 0x0000000400007c0c */ /* 0x000fda000bf05270 */
[----:B------:R-:W-:Y:S05]  /*46f0*/  @P0 BRA `(.L_x_89) ;  /* 0x00000000003c0947 */ /* 0x000fea0003800000 */
[----:B------:R-:W1:Y:S01]  /*4700*/  S2R R2, SR_LANEID ;  /* 0x0000000000027919 */ /* 0x000e620000000000 */
[----:B------:R-:W-:Y:S01]  /*4710*/  ULOP3.LUT UR5, URZ, UR5, URZ, 0x33, !UPT ;  /* 0x00000005ff057292 */ /* 0x000fe2000f8e33ff */
[----:B------:R-:W-:Y:S01]  /*4720*/  LOP3.LUT R4, RZ, UR4, RZ, 0x33, !PT ;  /* 0x00000004ff047c12 */ /* 0x000fe2000f8e33ff */
[----:B------:R-:W-:Y:S02]  /*4730*/  VOTEU.ANY UR4, UPT, PT ;  /* 0x0000000000047886 */ /* 0x000fe400038e0100 */
[----:B------:R-:W-:Y:S01]  /*4740*/  UFLO.U32 UR4, UR4 ;  /* 0x00000004000472bd */ /* 0x000fe200080e0000 */
[----:B------:R-:W2:Y:S01]  /*4750*/  REDUX UR6, R4 ;  /* 0x00000000040673c4 */ /* 0x000ea20000000000 */
[----:B------:R-:W-:-:S06]  /*4760*/  IMAD.U32 R0, RZ, RZ, UR5 ;  /* 0x00000005ff007e24 */ /* 0x000fcc000f8e00ff */
[----:B------:R4:W-:Y:S01]  /*4770*/  UTCATOMSWS.AND URZ, UR5 ;  /* 0x0000000500ff79e3 */ /* 0x0009e20008000000 */
[----:B------:R-:W3:Y:S01]  /*4780*/  REDUX UR7, R0 ;  /* 0x00000000000773c4 */ /* 0x000ee20000000000 */
[----:B-1----:R-:W-:Y:S01]  /*4790*/  ISETP.EQ.U32.AND P0, PT, R2, UR4, PT ;  /* 0x0000000402007c0c */ /* 0x002fe2000bf02070 */
[----:B--2---:R-:W-:Y:S01]  /*47a0*/  IMAD.U32 R2, RZ, RZ, UR6 ;  /* 0x00000006ff027e24 */ /* 0x004fe2000f8e00ff */
[----:B---3--:R-:W-:-:S11]  /*47b0*/  MOV R3, UR7 ;  /* 0x0000000700037c02 */ /* 0x008fd60008000f00 */
[----:B------:R4:W-:Y:S04]  /*47c0*/  @P0 ATOMS.AND RZ, [UR8+0x14], R3 ;  /* 0x00001403ffff098c */ /* 0x0009e8000a800008 */
[----:B------:R4:W-:Y:S01]  /*47d0*/  @P0 ATOMS.AND RZ, [UR8+0x18], R2 ;  /* 0x00001802ffff098c */ /* 0x0009e2000a800008 */
[----:B------:R-:W-:Y:S05]  /*47e0*/  BRA `(.L_x_90) ;  /* 0x0000000000147947 */ /* 0x000fea0003800000 */
.L_x_89:
[----:B------:R-:W-:Y:S02]  /*47f0*/  MOV R2, 0x4810 ;  /* 0x0000481000027802 */ /* 0x000fe40000000f00 */
[----:B---3-5:R-:W-:Y:S05]  /*4800*/  CALL.REL.NOINC `($__internal_0_$__cuda_sm10x_tcgen05_guardrail_trap_col_being_dealloced_not_returned_by_alloc) ;  /* 0x0000008800447944 */ /* 0x028fea0003c00000 */
[----:B------:R-:W-:Y:S05]  /*4810*/  BRA `(.L_x_90) ;  /* 0x0000000000087947 */ /* 0x000fea0003800000 */
.L_x_88:
[----:B------:R-:W-:Y:S02]  /*4820*/  MOV R2, 0x4840 ;  /* 0x0000484000027802 */ /* 0x000fe40000000f00 */
[----:B---3-5:R-:W-:Y:S05]  /*4830*/  CALL.REL.NOINC `($__internal_2_$__cuda_sm10x_tcgen05_guardrail_trap_unallocated_columns_being_dealloced) ;  /* 0x0000008800507944 */ /* 0x028fea0003c00000 */
.L_x_90:
[----:B------:R-:W-:Y:S01]  /*4840*/  NOP ;  /* 0x0000000000007918 */ /* 0x000fe20000000000 */
[----:B----4-:R-:W-:Y:S05]  /*4850*/  EXIT ;  /* 0x000000000000794d */ /* 0x010fea0003800000 */
.L_x_63:
[----:B------:R-:W-:-:S09]  /*4860*/  UISETP.NE.OR UP0, UPT, UR25, 0x3, !UP5 ;  /* 0x000000031900788c */ /* 0x000fd2000ef05670 */
[----:B------:R-:W-:Y:S05]  /*4870*/  BRA.U UP0, `(.L_x_91) ;  /* 0x0000001100547547 */ /* 0x000fea000b800000 */
[----:B------:R-:W2:Y:S01]  /*4880*/  LDCU UR31, c[0x0][0x370] ;  /* 0x00006e00ff1f77ac */ /* 0x000ea20008000800 */
[----:B------:R-:W3:Y:S01]  /*4890*/  LDC.64 R16, c[0x0][0x348] ;  /* 0x0000d200ff107b82 */ /* 0x000ee20000000a00 */
[----:B------:R-:W-:Y:S02]  /*48a0*/  HFMA2 R13, -RZ, RZ, 0, 0 ;  /* 0x00000000ff0d7431 */ /* 0x000fe400000001ff */
[----:B------:R-:W-:Y:S01]  /*48b0*/  IMAD.MOV.U32 R15, RZ, RZ, 0x1 ;  /* 0x00000001ff0f7424 */ /* 0x000fe200078e00ff */
[----:B------:R-:W2:Y:S01]  /*48c0*/  LDCU.128 UR48, c[0x0][0xb10] ;  /* 0x00016200ff3077ac */ /* 0x000ea20008000c00 */
[----:B------:R-:W-:Y:S01]  /*48d0*/  IMAD.MOV.U32 R14, RZ, RZ, RZ ;  /* 0x000000ffff0e7224 */ /* 0x000fe200078e00ff */
[----:B------:R-:W-:Y:S01]  /*48e0*/  MOV R7, 0x2000 ;  /* 0x0000200000077802 */ /* 0x000fe20000000f00 */
[----:B------:R-:W4:Y:S01]  /*48f0*/  LDCU UR30, c[0x0][0x374] ;  /* 0x00006e80ff1e77ac */ /* 0x000f220008000800 */
[----:B------:R-:W1:Y:S01]  /*4900*/  LDC.64 R2, c[0x0][0x888] ;  /* 0x00022200ff027b82 */ /* 0x000e620000000a00 */
[----:B------:R-:W4:Y:S01]  /*4910*/  LDCU UR15, c[0x0][0xb0c] ;  /* 0x00016180ff0f77ac */ /* 0x000f220008000800 */
[----:B------:R-:W3:Y:S06]  /*4920*/  LDCU UR40, c[0x0][0xb20] ;  /* 0x00016400ff2877ac */ /* 0x000eec0008000800 */
[----:B------:R-:W1:Y:S01]  /*4930*/  LDC.64 R4, c[0x0][0x890] ;  /* 0x00022400ff047b82 */ /* 0x000e620000000a00 */
[----:B------:R-:W3:Y:S01]  /*4940*/  LDCU UR4, c[0x0][0xb30] ;  /* 0x00016600ff0477ac */ /* 0x000ee20008000800 */
[----:B------:R-:W-:Y:S01]  /*4950*/  UMOV UR21, 0x400 ;  /* 0x0000040000157882 */ /* 0x000fe20000000000 */
[----:B--2---:R-:W-:-:S02]  /*4960*/  UIMAD.WIDE.U32 UR6, UR31, UR48, URZ ;  /* 0x000000301f0672a5 */ /* 0x004fc4000f8e00ff */
[----:B----4-:R-:W-:Y:S02]  /*4970*/  UIMAD.WIDE.U32 UR8, UR30, UR51, URZ ;  /* 0x000000331e0872a5 */ /* 0x010fe4000f8e00ff */
[----:B------:R-:W-:Y:S02]  /*4980*/  ULEA UR21, UR45, UR21, 0x18 ;  /* 0x000000152d157291 */ /* 0x000fe4000f8ec0ff */
[----:B------:R-:W-:Y:S02]  /*4990*/  UPLOP3.LUT UP3, UPT, UPT, UPT, UPT, 0x40, 0x4 ;  /* 0x000000000004789c */ /* 0x000fe40003f6e870 */
[----:B------:R-:W-:Y:S01]  /*49a0*/  UIADD3 UR37, UPT, UPT, UR21, 0xc8, URZ ;  /* 0x000000c815257890 */ /* 0x000fe2000fffe0ff */
[----:B------:R-:W-:Y:S01]  /*49b0*/  UMOV UR6, UR7 ;  /* 0x0000000700067c82 */ /* 0x000fe20008000000 */
[----:B------:R-:W-:Y:S01]  /*49c0*/  UMOV UR38, UR9 ;  /* 0x0000000900267c82 */ /* 0x000fe20008000000 */
[----:B------:R-:W-:Y:S02]  /*49d0*/  UISETP.GE.AND UP0, UPT, UR42, 0x1, UPT ;  /* 0x000000012a00788c */ /* 0x000fe4000bf06270 */
[----:B------:R-:W-:Y:S01]  /*49e0*/  UISETP.NE.AND UP4, UPT, UR42, 0x1, UPT ;  /* 0x000000012a00788c */ /* 0x000fe2000bf85270 */
[----:B------:R-:W2:Y:S01]  /*49f0*/  LDCU.64 UR22, c[0x0][0xb28] ;  /* 0x00016500ff1677ac */ /* 0x000ea20008000a00 */
[----:B------:R-:W-:-:S02]  /*4a00*/  UISETP.NE.AND UP6, UPT, UR15, 0x1, UPT ;  /* 0x000000010f00788c */ /* 0x000fc4000bfc5270 */
[----:B------:R-:W-:Y:S02]  /*4a10*/  UISETP.NE.AND UP5, UPT, UR50, 0x1, UPT ;  /* 0x000000013200788c */ /* 0x000fe4000bfa5270 */
[----:B------:R-:W-:Y:S02]  /*4a20*/  UIADD3 UR33, UPT, UPT, UR21, 0xb0, URZ ;  /* 0x000000b015217890 */ /* 0x000fe4000fffe0ff */
[----:B------:R-:W-:Y:S02]  /*4a30*/  UIADD3 UR25, UPT, UPT, UR21, 0xb8, URZ ;  /* 0x000000b815197890 */ /* 0x000fe4000fffe0ff */
[----:B------:R-:W-:Y:S02]  /*4a40*/  UIADD3 UR17, UPT, UPT, UR21, 0xc0, URZ ;  /* 0x000000c015117890 */ /* 0x000fe4000fffe0ff */
[----:B------:R-:W-:Y:S02]  /*4a50*/  UPRMT UR37, UR45, 0x654, UR37 ;  /* 0x000006542d257896 */ /* 0x000fe40008000025 */
[----:B------:R-:W-:-:S02]  /*4a60*/  USHF.R.U32.HI UR39, URZ, UR49, UR6 ;  /* 0x00000031ff277299 */ /* 0x000fc40008011606 */
[----:B---3--:R-:W-:Y:S02]  /*4a70*/  USHF.R.U32.HI UR38, URZ, UR40, UR38 ;  /* 0x00000028ff267299 */ /* 0x008fe40008011626 */
[----:B------:R-:W-:-:S11]  /*4a80*/  UISETP.NE.AND UP2, UPT, UR4, 0x1, UPT ;  /* 0x000000010400788c */ /* 0x000fd6000bf45270 */
.L_x_102:
[C---:B------:R-:W-:Y:S02]  /*4a90*/  LEA R12, R14.reuse, UR21, 0x3 ;  /* 0x000000150e0c7c11 */ /* 0x040fe4000f8e18ff */
[----:B------:R-:W-:Y:S02]  /*4aa0*/  SHF.L.U32 R9, R13, 0x1f, RZ ;  /* 0x0000001f0d097819 */ /* 0x000fe400000006ff */
[----:B------:R-:W-:Y:S02]  /*4ab0*/  LEA R10, R14, UR21, 0x4 ;  /* 0x000000150e0a7c11 */ /* 0x000fe4000f8e20ff */
[----:B---3--:R-:W3:Y:S02]  /*4ac0*/  SYNCS.PHASECHK.TRANS64.TRYWAIT P0, [R12+URZ+0x100], R9 ;  /* 0x000100090c0075a7 */ /* 0x008ee400080011ff */
[----:B---3--:R-:W-:Y:S05]  /*4ad0*/  @!P0 BRA `(.L_x_92) ;  /* 0x0000008000448947 */ /* 0x008fea0003800000 */
.L_x_192:
[----:B---3--:R-:W3:Y:S01]  /*4ae0*/  LDS.128 R8, [R10+0x170] ;  /* 0x000170000a087984 */ /* 0x008ee20000000c00 */
[----:B------:R-:W-:Y:S01]  /*4af0*/  UISETP.GE.AND UP0, UPT, UR42, 0x1, UPT ;  /* 0x000000012a00788c */ /* 0x000fe2000bf06270 */
[----:B------:R-:W-:Y:S01]  /*4b00*/  @!PT LDS RZ, [RZ] ;  /* 0x00000000fffff984 */ /* 0x000fe20000000800 */
[----:B------:R-:W-:Y:S01]  /*4b10*/  @!PT LDS RZ, [RZ] ;  /* 0x00000000fffff984 */ /* 0x000fe20000000800 */
[----:B------:R-:W-:Y:S01]  /*4b20*/  @!PT LDS RZ, [RZ] ;  /* 0x00000000fffff984 */ /* 0x000fe20000000800 */
[----:B------:R-:W-:Y:S01]  /*4b30*/  @!PT LDS RZ, [RZ] ;  /* 0x00000000fffff984 */ /* 0x000fe20000000800 */
[----:B------:R4:W-:Y:S06]  /*4b40*/  MEMBAR.ALL.CTA ;  /* 0x0000000000007992 */ /* 0x0009ec0000008000 */
[----:B----4-:R-:W4:Y:S01]  /*4b50*/  FENCE.VIEW.ASYNC.S ;  /* 0x00000000000073c6 */ /* 0x010f220000000000 */
[----:B---3--:R-:W-:Y:S11]  /*4b60*/  LOP3.LUT P0, RZ, R10, 0x1, RZ, 0xc0, !PT ;  /* 0x000000010aff7812 */ /* 0x008ff6000780c0ff */
[----:B------:R-:W-:Y:S02]  /*4b70*/  @!UPT UIADD3 URZ, UPT, UPT, URZ, URZ, URZ ;  /* 0x000000fffffff290 */ /* 0x000fe4000fffe0ff */
[----:B----4-:R-:W-:Y:S01]  /*4b80*/  VOTEU.ANY UP1, P0 ;  /* 0x0000000000ff7886 */ /* 0x010fe20000020100 */
[----:B------:R-:W-:Y:S11]  /*4b90*/  PLOP3.LUT P0, PT, PT, PT, UP1, 0x80, 0x8 ;  /* 0x000000000008781c */ /* 0x000ff60003f0f018 */
[----:B------:R-:W-:Y:S02]  /*4ba0*/  @!UPT UIADD3 URZ, UPT, UPT, URZ, URZ, URZ ;  /* 0x000000fffffff290 */ /* 0x000fe4000fffe0ff */
[----:B------:R-:W-:Y:S02]  /*4bb0*/  @P0 SHF.R.U32.HI R0, RZ, 0x10, R9 ;  /* 0x00000010ff000819 */ /* 0x000fe40000011609 */
[----:B------:R-:W-:Y:S02]  /*4bc0*/  @P0 MOV R6, R8 ;  /* 0x0000000800060202 */ /* 0x000fe40000000f00 */
[----:B------:R-:W-:Y:S01]  /*4bd0*/  @P0 R2UR UR4, R0 ;  /* 0x00000000000402ca */ /* 0x000fe200000e0000 */
[----:B------:R-:W-:Y:S01]  /*4be0*/  VIADD R0, R12, 0x110 ;  /* 0x000001100c007836 */ /* 0x000fe20000000000 */
[----:B------:R-:W-:Y:S02]  /*4bf0*/  @P0 LOP3.LUT R8, R9, 0xffff, RZ, 0xc0, !PT ;  /* 0x0000ffff09080812 */ /* 0x000fe400078ec0ff */
[----:B------:R-:W-:Y:S02]  /*4c00*/  @P0 R2UR UR6, R6 ;  /* 0x00000000060602ca */ /* 0x000fe400000e0000 */
[----:B------:R-:W-:Y:S02]  /*4c10*/  PRMT R0, RZ, 0x654, R0 ;  /* 0x00000654ff007816 */ /* 0x000fe40000000000 */
[----:B------:R-:W-:Y:S02]  /*4c20*/  @P0 R2UR UR5, R8 ;  /* 0x00000000080502ca */ /* 0x000fe400000e0000 */
[----:B------:R3:W-:Y:S03]  /*4c30*/  SYNCS.ARRIVE.TRANS64.RED.A1T0 RZ, [R0+URZ], RZ ;  /* 0x000000ff00ff79a7 */ /* 0x0007e600081004ff */
[----:B------:R-:W-:Y:S04]  /*4c40*/  @UP1 UMOV UR29, UR4 ;  /* 0x00000004001d1c82 */ /* 0x000fe80008000000 */
[----:B------:R-:W-:Y:S04]  /*4c50*/  @UP1 UMOV UR14, UR6 ;  /* 0x00000006000e1c82 */ /* 0x000fe80008000000 */
[----:B------:R-:W-:Y:S01]  /*4c60*/  @UP1 UMOV UR13, UR5 ;  /* 0x00000005000d1c82 */ /* 0x000fe20008000000 */
[----:B------:R-:W-:Y:S05]  /*4c70*/  BRA.U !UP0, `(.L_x_93) ;  /* 0x0000000108a47547 */ /* 0x000fea000b800000 */
[----:B------:R-:W-:Y:S02]  /*4c80*/  UIMAD.WIDE.U32 UR18, UR13, UR51, URZ ;  /* 0x000000330d1272a5 */ /* 0x000fe4000f8e00ff */
[----:B------:R-:W-:Y:S02]  /*4c90*/  UIMAD.WIDE.U32 UR26, UR14, UR48, URZ ;  /* 0x000000300e1a72a5 */ /* 0x000fe4000f8e00ff */
[----:B------:R-:W-:Y:S02]  /*4ca0*/  USEL UR4, UR30, UR38, !UP5 ;  /* 0x000000261e047287 */ /* 0x000fe4000e800000 */
[----:B------:R-:W-:Y:S02]  /*4cb0*/  USEL UR7, UR31, UR39, !UP6 ;  /* 0x000000271f077287 */ /* 0x000fe4000f000000 */
[----:B--2---:R-:W-:Y:S02]  /*4cc0*/  UIMAD.WIDE.U32 UR8, UR4, UR22, URZ ;  /* 0x00000016040872a5 */ /* 0x004fe4000f8e00ff */
[----:B------:R-:W-:Y:S01]  /*4cd0*/  UIMAD.WIDE.U32 UR10, UR7, UR22, URZ ;  /* 0x00000016070a72a5 */ /* 0x000fe2000f8e00ff */
[----:B------:R-:W-:Y:S02]  /*4ce0*/  UMOV UR5, UR19 ;  /* 0x0000001300057c82 */ /* 0x000fe40008000000 */
[----:B------:R-:W-:Y:S03]  /*4cf0*/  USHF.R.U32.HI UR6, URZ, UR40, UR5 ;  /* 0x00000028ff067299 */ /* 0x000fe60008011605 */
[----:B------:R-:W-:Y:S01]  /*4d00*/  UMOV UR5, UR27 ;  /* 0x0000001b00057c82 */ /* 0x000fe20008000000 */
[----:B------:R-:W-:Y:S02]  /*4d10*/  USEL UR6, UR13, UR6, !UP5 ;  /* 0x000000060d067287 */ /* 0x000fe4000e800000 */
[----:B------:R-:W-:Y:S03]  /*4d20*/  USHF.R.U32.HI UR12, URZ, UR49, UR5 ;  /* 0x00000031ff0c7299 */ /* 0x000fe60008011605 */
[----:B------:R-:W-:Y:S02]  /*4d30*/  UMOV UR5, UR9 ;  /* 0x0000000900057c82 */ /* 0x000fe40008000000 */
[----:B------:R-:W-:Y:S03]  /*4d40*/  @UP4 USHF.R.U32.HI UR4, URZ, UR23, UR5 ;  /* 0x00000017ff044299 */ /* 0x000fe60008011605 */
[----:B------:R-:W-:Y:S01]  /*4d50*/  UMOV UR5, UR11 ;  /* 0x0000000b00057c82 */ /* 0x000fe20008000000 */
[----:B------:R-:W-:Y:S02]  /*4d60*/  UIMAD UR4, UR42, UR4, URZ ;  /* 0x000000042a0472a4 */ /* 0x000fe4000f8e02ff */
[----:B------:R-:W-:Y:S02]  /*4d70*/  @UP4 USHF.R.U32.HI UR7, URZ, UR23, UR5 ;  /* 0x00000017ff074299 */ /* 0x000fe40008011605 */
[----:B------:R-:W-:Y:S02]  /*4d80*/  UIMAD.WIDE.U32 UR10, UR6, UR22, URZ ;  /* 0x00000016060a72a5 */ /* 0x000fe4000f8e00ff */
[----:B------:R-:W-:Y:S02]  /*4d90*/  USEL UR5, UR14, UR12, !UP6 ;  /* 0x0000000c0e057287 */ /* 0x000fe4000f000000 */
[----:B------:R-:W-:Y:S02]  /*4da0*/  UIMAD UR8, UR42, UR7, URZ ;  /* 0x000000072a0872a4 */ /* 0x000fe4000f8e02ff */
[----:B------:R-:W-:Y:S03]  /*4db0*/  UISETP.GE.AND UP0, UPT, UR6, UR4, UPT ;  /* 0x000000040600728c */ /* 0x000fe6000bf06270 */
[----:B------:R-:W-:Y:S01]  /*4dc0*/  UMOV UR4, UR11 ;  /* 0x0000000b00047c82 */ /* 0x000fe20008000000 */
[----:B------:R-:W-:Y:S02]  /*4dd0*/  UISETP.GE.OR UP0, UPT, UR5, UR8, UP0 ;  /* 0x000000080500728c */ /* 0x000fe40008706670 */
[----:B------:R-:W-:Y:S02]  /*4de0*/  USHF.R.U32.HI UR4, URZ, UR23, UR4 ;  /* 0x00000017ff047299 */ /* 0x000fe40008011604 */
[----:B------:R-:W-:Y:S02]  /*4df0*/  UIMAD.WIDE.U32 UR8, UR5, UR22, URZ ;  /* 0x00000016050872a5 */ /* 0x000fe4000f8e00ff */
[----:B------:R-:W-:Y:S04]  /*4e00*/  USEL UR10, UR6, UR4, !UP4 ;  /* 0x00000004060a7287 */ /* 0x000fe8000e000000 */
[----:B------:R-:W-:Y:S01]  /*4e10*/  UIADD3 UR11, UPT, UPT, -UR10, URZ, URZ ;  /* 0x000000ff0a0b7290 */ /* 0x000fe2000fffe1ff */
[----:B------:R-:W-:Y:S02]  /*4e20*/  @!UP0 UMOV UR4, UR9 ;  /* 0x0000000900048c82 */ /* 0x000fe40008000000 */
[----:B------:R-:W-:Y:S02]  /*4e30*/  @!UP0 USHF.R.U32.HI UR4, URZ, UR23, UR4 ;  /* 0x00000017ff048299 */ /* 0x000fe40008011604 */
[----:B------:R-:W-:Y:S02]  /*4e40*/  UIMAD UR8, UR42, UR11, UR6 ;  /* 0x0000000b2a0872a4 */ /* 0x000fe4000f8e0206 */
[----:B------:R-:W-:Y:S04]  /*4e50*/  @!UP0 USEL UR4, UR5, UR4, !UP4 ;  /* 0x0000000405048287 */ /* 0x000fe8000e000000 */
[----:B------:R-:W-:Y:S02]  /*4e60*/  @!UP0 UIMAD UR8, UR7, UR8, UR4 ;  /* 0x00000008070882a4 */ /* 0x000fe4000f8e0204 */
[----:B------:R-:W-:Y:S02]  /*4e70*/  @!UP0 UIADD3 UR9, UPT, UPT, UR10, -UR4, URZ ;  /* 0x800000040a098290 */ /* 0x000fe4000fffe0ff */
[----:B------:R-:W-:Y:S02]  /*4e80*/  UIADD3 UR4, UPT, UPT, -UR5, URZ, URZ ;  /* 0x000000ff05047290 */ /* 0x000fe4000fffe1ff */
[----:B------:R-:W-:Y:S02]  /*4e90*/  UIADD3 UR7, UPT, UPT, -UR6, URZ, URZ ;  /* 0x000000ff06077290 */ /* 0x000fe4000fffe1ff */
[----:B------:R-:W-:Y:S02]  /*4ea0*/  @!UP0 UIMAD UR6, UR9, UR42, UR5 ;  /* 0x0000002a090682a4 */ /* 0x000fe4000f8e0205 */
[----:B------:R-:W-:Y:S02]  /*4eb0*/  UIMAD UR14, UR15, UR4, UR14 ;  /* 0x000000040f0e72a4 */ /* 0x000fe4000f8e020e */
[----:B------:R-:W-:Y:S01]  /*4ec0*/  UIMAD UR13, UR50, UR7, UR13 ;  /* 0x00000007320d72a4 */ /* 0x000fe2000f8e020d */
[----:B------:R-:W-:Y:S02]  /*4ed0*/  @!UP0 UMOV UR5, UR8 ;  /* 0x0000000800058c82 */ /* 0x000fe40008000000 */
[----:B------:R-:W-:Y:S02]  /*4ee0*/  UIMAD UR14, UR5, UR15, UR14 ;  /* 0x0000000f050e72a4 */ /* 0x000fe4000f8e020e */
[----:B------:R-:W-:Y:S11]  /*4ef0*/  UIMAD UR13, UR6, UR50, UR13 ;  /* 0x00000032060d72a4 */ /* 0x000ff6000f8e020d */
[----:B------:R-:W-:Y:S01]  /*4f00*/  @!UPT UIADD3 URZ, UPT, UPT, URZ, URZ, URZ ;  /* 0x000000fffffff290 */ /* 0x000fe2000fffe0ff */
.L_x_93:
[----:B------:R-:W4:Y:S01]  /*4f10*/  @!UP2 LDCU.128 UR8, c[0x0][0xb10] ;  /* 0x00016200ff08a7ac */ /* 0x000f220008000c00 */
[C---:B-1----:R-:W-:Y:S02]  /*4f20*/  ISETP.NE.U32.AND P1, PT, R4.reuse, RZ, PT ;  /* 0x000000ff0400720c */ /* 0x042fe40003f25070 */
[----:B------:R-:W-:Y:S02]  /*4f30*/  ISETP.NE.U32.AND P0, PT, R4, RZ, PT ;  /* 0x000000ff0400720c */ /* 0x000fe40003f05070 */
[C---:B------:R-:W-:Y:S02]  /*4f40*/  ISETP.NE.AND.EX P1, PT, R5.reuse, RZ, PT, P1 ;  /* 0x000000ff0500720c */ /* 0x040fe40003f25310 */
[----:B------:R-:W-:Y:S01]  /*4f50*/  ISETP.NE.AND.EX P0, PT, R5, RZ, PT, P0 ;  /* 0x000000ff0500720c */ /* 0x000fe20003f05300 */
[----:B------:R-:W1:Y:S01]  /*4f60*/  @!UP2 LDCU UR5, c[0x0][0xb0c] ;  /* 0x00016180ff05a7ac */ /* 0x000e620008000800 */
[----:B------:R-:W-:Y:S01]  /*4f70*/  SHF.L.U32 R9, R15, 0x1f, RZ ;  /* 0x0000001f0f097819 */ /* 0x000fe200000006ff */
[----:B------:R-:W-:Y:S02]  /*4f80*/  USHF.L.U32 UR35, UR16, 0x7, URZ ;  /* 0x0000000710237899 */ /* 0x000fe400080006ff */
[----:B------:R-:W-:Y:S02]  /*4f90*/  USHF.L.U32 UR34, UR20, 0x8, URZ ;  /* 0x0000000814227899 */ /* 0x000fe400080006ff */
[----:B----4-:R-:W-:Y:S07]  /*4fa0*/  UIMAD.WIDE.U32 UR6, UR14, UR8, URZ ;  /* 0x000000080e0672a5 */ /* 0x010fee000f8e00ff */
[----:B------:R-:W-:Y:S01]  /*4fb0*/  @!UP2 UMOV UR4, UR7 ;  /* 0x000000070004ac82 */ /* 0x000fe20008000000 */
[----:B-1----:R-:W-:Y:S02]  /*4fc0*/  @!UP2 UISETP.NE.AND UP0, UPT, UR5, 0x1, UPT ;  /* 0x000000010500a88c */ /* 0x002fe4000bf05270 */
[----:B------:R-:W-:Y:S02]  /*4fd0*/  @!UP2 USHF.R.U32.HI UR4, URZ, UR9, UR4 ;  /* 0x00000009ff04a299 */ /* 0x000fe40008011604 */
[----:B------:R-:W-:Y:S02]  /*4fe0*/  UIMAD.WIDE.U32 UR6, UR13, UR11, URZ ;  /* 0x0000000b0d0672a5 */ /* 0x000fe4000f8e00ff */
[----:B------:R-:W-:Y:S02]  /*4ff0*/  @!UP2 USEL UR8, UR14, UR4, !UP0 ;  /* 0x000000040e08a287 */ /* 0x000fe4000c000000 */
[----:B------:R-:W-:Y:S03]  /*5000*/  @!UP2 UISETP.NE.AND UP0, UPT, UR10, 0x1, UPT ;  /* 0x000000010a00a88c */ /* 0x000fe6000bf05270 */
[----:B------:R-:W-:Y:S02]  /*5010*/  @!UP2 UMOV UR6, UR7 ;  /* 0x000000070006ac82 */ /* 0x000fe40008000000 */
[----:B------:R-:W1:Y:S02]  /*5020*/  @!UP2 LDCU UR4, c[0x0][0xb20] ;  /* 0x00016400ff04a7ac */ /* 0x000e640008000800 */
[----:B-1----:R-:W-:Y:S04]  /*5030*/  @!UP2 USHF.R.U32.HI UR6, URZ, UR4, UR6 ;  /* 0x00000004ff06a299 */ /* 0x002fe80008011606 */
[----:B------:R-:W-:Y:S04]  /*5040*/  @!UP2 USEL UR6, UR13, UR6, !UP0 ;  /* 0x000000060d06a287 */ /* 0x000fe8000c000000 */
[----:B------:R-:W-:Y:S02]  /*5050*/  @!UP2 UIADD3 UR4, UPT, UPT, -UR8, UR6, URZ ;  /* 0x000000060804a290 */ /* 0x000fe4000fffe1ff */
[----:B------:R-:W-:Y:S02]  /*5060*/  @!UP2 UIADD3 UR6, UPT, UPT, UR8, -UR6, URZ ;  /* 0x800000060806a290 */ /* 0x000fe4000fffe0ff */
[----:B------:R-:W-:Y:S02]  /*5070*/  @!UP2 UIMAD UR14, UR4, UR5, UR14 ;  /* 0x00000005040ea2a4 */ /* 0x000fe4000f8e020e */
[----:B------:R-:W-:Y:S01]  /*5080*/  @!UP2 UIMAD UR13, UR6, UR10, UR13 ;  /* 0x0000000a060da2a4 */ /* 0x000fe2000f8e020d */
[----:B------:R-:W-:Y:S11]  /*5090*/  BRA.U UP3, `(.L_x_94) ;  /* 0x0000000103107547 */ /* 0x000ff6000b800000 */
[----:B---3--:R-:W-:Y:S04]  /*50a0*/  MOV R0, UR44 ;  /* 0x0000002c00007c02 */ /* 0x008fe80008000f00 */
[----:B------:R-:W-:Y:S04]  /*50b0*/  SHF.L.U32 R11, R0, 0x1f, RZ ;  /* 0x0000001f000b7819 */ /* 0x000fe800000006ff */
[----:B------:R-:W1:Y:S02]  /*50c0*/  SYNCS.PHASECHK.TRANS64.TRYWAIT P2, [UR21+0xf8], R11 ;  /* 0x0000f80bff0075a7 */ /* 0x000e640008041115 */
[----:B-1----:R-:W-:Y:S05]  /*50d0*/  @!P2 BRA `(.L_x_95) ;  /* 0x0000007800d8a947 */ /* 0x002fea0003800000 */
.L_x_94:
[----:B------:R-:W-:Y:S05]  /*50e0*/  @!P1 BRA `(.L_x_96) ;  /* 0x0000000000309947 */ /* 0x000fea0003800000 */
[----:B------:R-:W-:Y:S01]  /*50f0*/  ISETP.NE.U32.AND P1, PT, R2, RZ, PT ;  /* 0x000000ff0200720c */ /* 0x000fe20003f25070 */
[----:B------:R-:W4:Y:S01]  /*5100*/  LDCU.64 UR4, c[0x0][0x358] ;  /* 0x00006b00ff0477ac */ /* 0x000f220008000a00 */
[----:B------:R-:W-:Y:S02]  /*5110*/  IMAD.MOV.U32 R162, RZ, RZ, 0x1 ;  /* 0x00000001ffa27424 */ /* 0x000fe400078e00ff */
[----:B------:R-:W-:Y:S11]  /*5120*/  ISETP.NE.AND.EX P1, PT, R3, RZ, PT, P1 ;  /* 0x000000ff0300720c */ /* 0x000ff60003f25310 */
[----:B------:R-:W-:Y:S02]  /*5130*/  @!UPT UIADD3 URZ, UPT, UPT, URZ, URZ, URZ ;  /* 0x000000fffffff290 */ /* 0x000fe4000fffe0ff */
[----:B-1----:R-:W1:Y:S01]  /*5140*/  @P1 LDC.64 R10, c[0x0][0x888] ;  /* 0x00022200ff0a1b82 */ /* 0x002e620000000a00 */
[----:B---3--:R-:W-:Y:S04]  /*5150*/  @P1 IMAD R0, R4, UR36, RZ ;  /* 0x0000002404001c24 */ /* 0x008fe8000f8e02ff */
[----:B-1----:R-:W-:Y:S04]  /*5160*/  @P1 IMAD.WIDE R10, R0, 0x4, R10 ;  /* 0x00000004000a1825 */ /* 0x002fe800078e020a */
[----:B------:R-:W-:Y:S01]  /*5170*/  HFMA2 R0, -RZ, RZ, 0, 5.9604644775390625e-08 ;  /* 0x00000001ff007431 */ /* 0x000fe200000001ff */
[----:B----45:R4:W5:Y:S04]  /*5180*/  @P1 LDG.E R73, desc[UR4][R10.64] ;  /* 0x000000040a491981 */ /* 0x030968000c1e1900 */
[----:B------:R-:W-:Y:S01]  /*5190*/  @!P1 PRMT R162, R0, 0x7610, R162 ;  /* 0x0000761000a29816 */ /* 0x000fe200000000a2 */
[----:B----4-:R-:W1:Y:S06]  /*51a0*/  @!P1 LDC R73, c[0x0][0x880] ;  /* 0x00022000ff499b82 */ /* 0x010e6c0000000800 */
.L_x_96:
[----:B-1---5:R-:W-:Y:S01]  /*51b0*/  @!P0 FSETP.EQ.AND P1, PT, R73, RZ, PT ;  /* 0x000000ff4900820b */ /* 0x022fe20003f22000 */
[----:B------:R-:W-:Y:S01]  /*51c0*/  @!UPT UIADD3 URZ, UPT, UPT, URZ, URZ, URZ ;  /* 0x000000fffffff290 */ /* 0x000fe2000fffe0ff */
[----:B------:R-:W-:Y:S11]  /*51d0*/  @!P0 BRA `(.L_x_97) ;  /* 0x0000000000188947 */ /* 0x000ff60003800000 */
[----:B------:R-:W-:Y:S02]  /*51e0*/  LOP3.LUT P0, RZ, R162, 0xff, RZ, 0xc0, !PT ;  /* 0x000000ffa2ff7812 */ /* 0x000fe4000780c0ff */
[----:B------:R-:W-:Y:S04]  /*51f0*/  ISETP.NE.U32.AND P1, PT, R2, RZ, PT ;  /* 0x000000ff0200720c */ /* 0x000fe80003f25070 */
[----:B------:R-:W-:Y:S04]  /*5200*/  ISETP.NE.AND.EX P1, PT, R3, RZ, PT, P1 ;  /* 0x000000ff0300720c */ /* 0x000fe80003f25310 */
[----:B------:R-:W-:Y:S03]  /*5210*/  PLOP3.LUT P1, PT, P1, PT, PT, 0x8, 0x80 ;  /* 0x000000000080781c */ /* 0x000fe60000f2e170 */
[----:B------:R-:W-:Y:S11]  /*5220*/  @P0 FSETP.EQ.AND P1, PT, R73, RZ, PT ;  /* 0x000000ff4900020b */ /* 0x000ff60003f22000 */
[----:B------:R-:W-:Y:S02]  /*5230*/  @!UPT UIADD3 URZ, UPT, UPT, URZ, URZ, URZ ;  /* 0x000000fffffff290 */ /* 0x000fe4000fffe0ff */
.L_x_97:
[----:B------:R-:W1:Y:S01]  /*5240*/  SYNCS.PHASECHK.TRANS64.TRYWAIT P2, [UR21+0xd0], R9 ;  /* 0x0000d009ff0075a7 */ /* 0x000e620008041115 */
[----:B------:R-:W-:Y:S04]  /*5250*/  ELECT P0, URZ, PT ;  /* 0x0000000000ff782f */ /* 0x000fe80003800000 */
[----:B------:R-:W-:Y:S11]  /*5260*/  PLOP3.LUT P1, PT, P1, P0, PT, 0xf2, 0x2f ;  /* 0x00000000002f781c */ /* 0x000ff60000f21e72 */
[----:B------:R-:W-:Y:S02]  /*5270*/  @!UPT UIADD3 URZ, UPT, UPT, URZ, URZ, URZ ;  /* 0x000000fffffff290 */ /* 0x000fe4000fffe0ff */
[----:B------:R-:W-:Y:S05]  /*5280*/  @!P1 IADD3 R8, P0, PT, R16, 0x580, RZ ;  /* 0x0000058010089810 */ /* 0x000fea0007f1e0ff */
[----:B------:R-:W-:Y:S01]  /*5290*/  @!P1 IMAD.X R6, RZ, RZ, R17, P0 ;  /* 0x000000ffff069224 */ /* 0x000fe200000e0611 */
[----:B-1----:R-:W-:Y:S07]  /*52a0*/  @!P2 BRA `(.L_x_98) ;  /* 0x00000078007ca947 */ /* 0x002fee0003800000 */
.L_x_195:
[----:B------:R-:W-:Y:S01]  /*52b0*/  @!P1 R2UR UR5, R8 ;  /* 0x00000000080592ca */ /* 0x000fe200000e0000 */
[----:B------:R-:W-:Y:S01]  /*52c0*/  VOTEU.ALL UP0, P1 ;  /* 0x0000000000ff7886 */ /* 0x000fe20000800000 */
[----:B------:R-:W-:Y:S01]  /*52d0*/  @!P1 R2UR UR4, R6 ;  /* 0x00000000060492ca */ /* 0x000fe200000e0000 */
[----:B-1-3--:R-:W-:Y:S01]  /*52e0*/  @!P1 IMAD.MOV.U32 R0, RZ, RZ, 0x2000 ;  /* 0x00002000ff009424 */ /* 0x00afe200078e00ff */
[----:B------:R-:W-:Y:S01]  /*52f0*/  UMOV UR8, 0x0 ;  /* 0x0000000000087882 */ /* 0x000fe20000000000 */
[----:B------:R-:W-:Y:S01]  /*5300*/  UMOV UR9, 0x10000000 ;  /* 0x1000000000097882 */ /* 0x000fe20000000000 */
[----:B------:R-:W-:Y:S01]  /*5310*/  @!UP0 UIADD3 UR32, UPT, UPT, UR21, 0x200, URZ ;  /* 0x0000020015208890 */ /* 0x000fe2000fffe0ff */
[----:B------:R-:W-:Y:S01]  /*5320*/  @!P1 IADD3 R8, P0, PT, R16, 0x580, RZ ;  /* 0x0000058010089810 */ /* 0x000fe20007f1e0ff */
[----:B------:R-:W-:Y:S01]  /*5330*/  VOTEU.ALL UP0, P1 ;  /* 0x0000000000ff7886 */ /* 0x000fe20000800000 */
[----:B------:R-:W-:Y:S03]  /*5340*/  UPRMT UR6, UR45, 0x654, UR33 ;  /* 0x000006542d067896 */ /* 0x000fe60008000021 */
[----:B------:R-:W-:Y:S02]  /*5350*/  @!P1 IMAD.X R6, RZ, RZ, R17, P0 ;  /* 0x000000ffff069224 */ /* 0x000fe400000e0611 */
[----:B------:R-:W-:Y:S02]  /*5360*/  IMAD.U32 R10, RZ, RZ, UR5 ;  /* 0x00000005ff0a7e24 */ /* 0x000fe4000f8e00ff */
[----:B------:R-:W-:Y:S03]  /*5370*/  IMAD.U32 R11, RZ, RZ, UR4 ;  /* 0x00000004ff0b7e24 */ /* 0x000fe6000f8e00ff */
[----:B------:R-:W-:Y:S02]  /*5380*/  @!P1 R2UR UR4, R10 ;  /* 0x000000000a0492ca */ /* 0x000fe400000e0000 */
[----:B------:R-:W-:Y:S11]  /*5390*/  @!P1 R2UR UR5, R11 ;  /* 0x000000000b0592ca */ /* 0x000ff600000e0000 */
[----:B------:R-:W-:Y:S02]  /*53a0*/  @!UPT UIADD3 URZ, UPT, UPT, URZ, URZ, URZ ;  /* 0x000000fffffff290 */ /* 0x000fe4000fffe0ff */
[----:B------:R1:W-:Y:S01]  /*53b0*/  @!UP0 UTMALDG.3D [UR32], [UR4], desc[UR8] ;  /* 0x00000820040085b4 */ /* 0x0003e20008011000 */
[----:B------:R1:W-:Y:S01]  /*53c0*/  @!P1 SYNCS.ARRIVE.TRANS64.RED.A0TR RZ, [UR21+0xb0], R0 ;  /* 0x0000b000ffff99a7 */ /* 0x0003e20008300415 */
[----:B------:R-:W-:Y:S01]  /*53d0*/  SYNCS.ARRIVE.TRANS64.RED.A1T0 RZ, [UR6], RZ ;  /* 0x000000ffffff79a7 */ /* 0x000fe20008100406 */
[----:B------:R-:W3:Y:S02]  /*53e0*/  SYNCS.PHASECHK.TRANS64.TRYWAIT P2, [UR21+0xd8], R9 ;  /* 0x0000d809ff0075a7 */ /* 0x000ee40008041115 */
[----:B-1-3--:R-:W-:Y:S05]  /*53f0*/  @!P2 BRA `(.L_x_99) ;  /* 0x000000780040a947 */ /* 0x00afea0003800000 */
.L_x_197:
[----:B------:R-:W-:Y:S01]  /*5400*/  @!P1 R2UR UR5, R8 ;  /* 0x00000000080592ca */ /* 0x000fe200000e0000 */
[----:B------:R-:W-:Y:S01]  /*5410*/  VOTEU.ALL UP0, P1 ;  /* 0x0000000000ff7886 */ /* 0x000fe20000800000 */
[----:B------:R-:W-:Y:S01]  /*5420*/  @!P1 R2UR UR4, R6 ;  /* 0x00000000060492ca */ /* 0x000fe200000e0000 */
[----:B-1----:R-:W-:Y:S01]  /*5430*/  @!P1 IMAD.MOV.U32 R0, RZ, RZ, 0x2000 ;  /* 0x00002000ff009424 */ /* 0x002fe200078e00ff */
[----:B------:R-:W-:Y:S01]  /*5440*/  UMOV UR8, 0x0 ;  /* 0x0000000000087882 */ /* 0x000fe20000000000 */
[----:B------:R-:W-:Y:S01]  /*5450*/  UMOV UR9, 0x10000000 ;  /* 0x1000000000097882 */ /* 0x000fe20000000000 */
[----:B------:R-:W-:Y:S01]  /*5460*/  @!UP0 UIADD3 UR26, UPT, UPT, UR34, 0x40, URZ ;  /* 0x00000040221a8890 */ /* 0x000fe2000fffe0ff */
[----:B------:R-:W-:Y:S01]  /*5470*/  @!P1 IADD3 R8, P0, PT, R16, 0x580, RZ ;  /* 0x0000058010089810 */ /* 0x000fe20007f1e0ff */
[----:B------:R-:W-:Y:S01]  /*5480*/  @!UP0 UIADD3 UR24, UPT, UPT, UR21, 0x2200, URZ ;  /* 0x0000220015188890 */ /* 0x000fe2000fffe0ff */
[----:B------:R-:W-:Y:S01]  /*5490*/  VOTEU.ALL UP0, P1 ;  /* 0x0000000000ff7886 */ /* 0x000fe20000800000 */
[----:B------:R-:W-:Y:S01]  /*54a0*/  UMOV UR27, UR35 ;  /* 0x00000023001b7c82 */ /* 0x000fe20008000000 */
[----:B------:R-:W-:Y:S02]  /*54b0*/  UMOV UR28, UR36 ;  /* 0x00000024001c7c82 */ /* 0x000fe40008000000 */
[----:B------:R-:W-:Y:S01]  /*54c0*/  IMAD.U32 R10, RZ, RZ, UR5 ;  /* 0x00000005ff0a7e24 */ /* 0x000fe2000f8e00ff */
[----:B------:R-:W-:Y:S01]  /*54d0*/  UPRMT UR6, UR45, 0x654, UR25 ;  /* 0x000006542d067896 */ /* 0x000fe20008000019 */
[----:B------:R-:W-:Y:S02]  /*54e0*/  IMAD.U32 R11, RZ, RZ, UR4 ;  /* 0x00000004ff0b7e24 */ /* 0x000fe4000f8e00ff */
[----:B------:R-:W-:Y:S01]  /*54f0*/  @!P1 IMAD.X R6, RZ, RZ, R17, P0 ;  /* 0x000000ffff069224 */ /* 0x000fe200000e0611 */
        /* <DEDUP_REMOVED lines=8> */
.L_x_199:
[----:B------:R-:W-:Y:S01]  /*5580*/  @!P1 R2UR UR5, R8 ;  /* 0x00000000080592ca */ /* 0x000fe200000e0000 */
[----:B------:R-:W-:Y:S01]  /*5590*/  VOTEU.ALL UP0, P1 ;  /* 0x0000000000ff7886 */ /* 0x000fe20000800000 */
[----:B------:R-:W-:Y:S01]  /*55a0*/  @!P1 R2UR UR4, R6 ;  /* 0x00000000060492ca */ /* 0x000fe200000e0000 */
[----:B-1----:R-:W-:Y:S01]  /*55b0*/  @!P1 IMAD.MOV.U32 R0, RZ, RZ, 0x2000 ;  /* 0x00002000ff009424 */ /* 0x002fe200078e00ff */
[----:B------:R-:W-:Y:S01]  /*55c0*/  UMOV UR8, 0x0 ;  /* 0x0000000000087882 */ /* 0x000fe20000000000 */
[----:B------:R-:W-:Y:S01]  /*55d0*/  UMOV UR9, 0x10000000 ;  /* 0x1000000000097882 */ /* 0x000fe20000000000 */
[----:B------:R-:W-:Y:S01]  /*55e0*/  @!UP0 UIADD3 UR18, UPT, UPT, UR34, 0x80, URZ ;  /* 0x0000008022128890 */ /* 0x000fe2000fffe0ff */
[----:B------:R-:W-:Y:S01]  /*55f0*/  VIADD R14, R14, 0x1 ;  /* 0x000000010e0e7836 */ /* 0x000fe20000000000 */
[----:B------:R-:W-:Y:S01]  /*5600*/  @!UP0 UIADD3 UR16, UPT, UPT, UR21, 0x4200, URZ ;  /* 0x0000420015108890 */ /* 0x000fe2000fffe0ff */
[----:B------:R-:W-:Y:S01]  /*5610*/  VOTEU.ALL UP0, P1 ;  /* 0x0000000000ff7886 */ /* 0x000fe20000800000 */
[----:B------:R-:W-:Y:S01]  /*5620*/  UMOV UR19, UR35 ;  /* 0x0000002300137c82 */ /* 0x000fe20008000000 */
[----:B------:R-:W-:Y:S02]  /*5630*/  UMOV UR20, UR36 ;  /* 0x0000002400147c82 */ /* 0x000fe40008000000 */
[----:B------:R-:W-:Y:S01]  /*5640*/  IMAD.U32 R10, RZ, RZ, UR5 ;  /* 0x00000005ff0a7e24 */ /* 0x000fe2000f8e00ff */
[----:B------:R-:W-:Y:S01]  /*5650*/  UPRMT UR6, UR45, 0x654, UR17 ;  /* 0x000006542d067896 */ /* 0x000fe20008000011 */
        /* <DEDUP_REMOVED lines=9> */
.L_x_201:
[----:B------:R-:W-:Y:S01]  /*56f0*/  @!P1 IADD3 R6, P0, PT, R16, 0x580, RZ ;  /* 0x0000058010069810 */ /* 0x000fe20007f1e0ff */
[----:B------:R-:W-:Y:S01]  /*5700*/  VOTEU.ALL UP0, P1 ;  /* 0x0000000000ff7886 */ /* 0x000fe20000800000 */
[----:B------:R-:W-:Y:S01]  /*5710*/  UMOV UR6, 0x0 ;  /* 0x0000000000067882 */ /* 0x000fe20000000000 */
[----:B------:R-:W-:Y:S01]  /*5720*/  UMOV UR7, 0x10000000 ;  /* 0x1000000000077882 */ /* 0x000fe20000000000 */
[----:B------:R-:W-:Y:S01]  /*5730*/  @!P1 R2UR UR5, R6 ;  /* 0x00000000060592ca */ /* 0x000fe200000e0000 */
[----:B-1----:R-:W-:Y:S01]  /*5740*/  @!P1 IMAD.X R0, RZ, RZ, R17, P0 ;  /* 0x000000ffff009224 */ /* 0x002fe200000e0611 */
[----:B------:R-:W-:Y:S01]  /*5750*/  @!UP0 UIADD3 UR10, UPT, UPT, UR34, 0xc0, URZ ;  /* 0x000000c0220a8890 */ /* 0x000fe2000fffe0ff */
[----:B------:R-:W-:Y:S01]  /*5760*/  R2UR UR16, R164 ;  /* 0x00000000a41072ca */ /* 0x000fe200000e0000 */
[----:B------:R-:W-:Y:S01]  /*5770*/  @!UP0 UIADD3 UR8, UPT, UPT, UR21, 0x6200, URZ ;  /* 0x0000620015088890 */ /* 0x000fe2000fffe0ff */
[----:B------:R-:W-:Y:S01]  /*5780*/  ISETP.NE.AND P0, PT, R14, 0x2, PT ;  /* 0x000000020e00780c */ /* 0x000fe20003f05270 */
[----:B------:R-:W-:Y:S01]  /*5790*/  @!UP0 UIADD3 UR9, UPT, UPT, UR21, 0xc8, URZ ;  /* 0x000000c815098890 */ /* 0x000fe2000fffe0ff */
[----:B------:R-:W-:Y:S01]  /*57a0*/  @!P1 R2UR UR4, R0 ;  /* 0x00000000000492ca */ /* 0x000fe200000e0000 */
[----:B------:R-:W-:Y:S01]  /*57b0*/  VOTEU.ALL UP0, P1 ;  /* 0x0000000000ff7886 */ /* 0x000fe20000800000 */
[----:B------:R-:W-:Y:S01]  /*57c0*/  UMOV UR11, UR35 ;  /* 0x00000023000b7c82 */ /* 0x000fe20008000000 */
[----:B------:R-:W-:Y:S01]  /*57d0*/  UMOV UR12, UR36 ;  /* 0x00000024000c7c82 */ /* 0x000fe20008000000 */
[----:B------:R-:W-:Y:S01]  /*57e0*/  SEL R0, RZ, 0x1, P0 ;  /* 0x00000001ff007807 */ /* 0x000fe20000000000 */
[----:B------:R-:W-:Y:S01]  /*57f0*/  UPLOP3.LUT UP3, UPT, UPT, UPT, UPT, 0x80, 0x8 ;  /* 0x000000000008789c */ /* 0x000fe20003f6f070 */
[----:B------:R-:W-:Y:S01]  /*5800*/  IMAD.U32 R8, RZ, RZ, UR5 ;  /* 0x00000005ff087e24 */ /* 0x000fe2000f8e00ff */
[----:B------:R-:W-:Y:S01]  /*5810*/  LOP3.LUT R15, R15, 0x1, RZ, 0x3c, !PT ;  /* 0x000000010f0f7812 */ /* 0x000fe200078e3cff */
[----:B------:R-:W-:Y:S01]  /*5820*/  UMOV UR36, UR29 ;  /* 0x0000001d00247c82 */ /* 0x000fe20008000000 */
[----:B------:R-:W-:Y:S01]  /*5830*/  LOP3.LUT R13, R13, R0, RZ, 0x3c, !PT ;  /* 0x000000000d0d7212 */ /* 0x000fe200078e3cff */
[----:B------:R-:W-:Y:S01]  /*5840*/  UIADD3 UR20, UPT, UPT, UR13, UR16, URZ ;  /* 0x000000100d147290 */ /* 0x000fe2000fffe0ff */
[----:B------:R-:W-:Y:S01]  /*5850*/  SEL R14, R14, RZ, P0 ;  /* 0x000000ff0e0e7207 */ /* 0x000fe20000000000 */
[----:B------:R-:W-:Y:S01]  /*5860*/  UIADD3 UR16, UPT, UPT, UR14, UR61, URZ ;  /* 0x0000003d0e107290 */ /* 0x000fe2000fffe0ff */
[----:B------:R-:W-:Y:S01]  /*5870*/  IMAD.U32 R9, RZ, RZ, UR4 ;  /* 0x00000004ff097e24 */ /* 0x000fe2000f8e00ff */
[----:B------:R-:W-:Y:S04]  /*5880*/  @!P1 R2UR UR4, R8 ;  /* 0x00000000080492ca */ /* 0x000fe800000e0000 */
[----:B------:R-:W-:Y:S11]  /*5890*/  @!P1 R2UR UR5, R9 ;  /* 0x00000000090592ca */ /* 0x000ff600000e0000 */
[----:B------:R-:W-:Y:S02]  /*58a0*/  @!UPT UIADD3 URZ, UPT, UPT, URZ, URZ, URZ ;  /* 0x000000fffffff290 */ /* 0x000fe4000fffe0ff */
[----:B------:R3:W-:Y:S01]  /*58b0*/  @!UP0 UTMALDG.3D [UR8], [UR4], desc[UR6] ;  /* 0x00000608040085b4 */ /* 0x0007e20008011000 */
[----:B------:R3:W-:Y:S01]  /*58c0*/  @!P1 SYNCS.ARRIVE.TRANS64.RED.A0TR RZ, [UR21+0xc8], R7 ;  /* 0x0000c807ffff99a7 */ /* 0x0007e20008300415 */
[----:B------:R-:W-:Y:S01]  /*58d0*/  SYNCS.ARRIVE.TRANS64.RED.A1T0 RZ, [UR37], RZ ;  /* 0x000000ffffff79a7 */ /* 0x000fe20008100425 */
[----:B------:R-:W-:Y:S05]  /*58e0*/  BRA.U UP1, `(.L_x_102) ;  /* 0xfffffff101687547 */ /* 0x000fea000b83ffff */
[----:B------:R-:W-:-:S04]  /*58f0*/  SHF.L.U32 R3, R15, 0x1f, RZ ;  /* 0x0000001f0f037819 */ /* 0x000fc800000006ff */
[----:B------:R-:W1:Y:S02]  /*5900*/  SYNCS.PHASECHK.TRANS64.TRYWAIT P0, [UR21+0xd0], R3 ;  /* 0x0000d003ff0075a7 */ /* 0x000e640008001115 */
[----:B-1----:R-:W-:Y:S05]  /*5910*/  @!P0 BRA `(.L_x_103) ;  /* 0x0000007400408947 */ /* 0x002fea0003800000 */
.L_x_203:
[----:B------:R-:W4:Y:S02]  /*5920*/  SYNCS.PHASECHK.TRANS64.TRYWAIT P0, [UR21+0xd8], R3 ;  /* 0x0000d803ff0075a7 */ /* 0x000f240008001115 */
[----:B----4-:R-:W-:Y:S05]  /*5930*/  @!P0 BRA `(.L_x_104) ;  /* 0x0000007400508947 */ /* 0x010fea0003800000 */
.L_x_205:
[----:B------:R-:W4:Y:S02]  /*5940*/  SYNCS.PHASECHK.TRANS64.TRYWAIT P0, [UR21+0xe0], R3 ;  /* 0x0000e003ff0075a7 */ /* 0x000f240008001115 */
[----:B----4-:R-:W-:Y:S05]  /*5950*/  @!P0 BRA `(.L_x_105) ;  /* 0x0000007400608947 */ /* 0x010fea0003800000 */
.L_x_207:
[----:B-1----:R-:W-:-:S07]  /*5960*/  MOV R0, UR21 ;  /* 0x0000001500007c02 */ /* 0x002fce0008000f00 */
.L_x_106:
[----:B-1----:R-:W-:-:S04]  /*5970*/  SHF.L.U32 R3, R15, 0x1f, RZ ;  /* 0x0000001f0f037819 */ /* 0x002fc800000006ff */
[----:B------:R1:W4:Y:S03]  /*5980*/  SYNCS.PHASECHK.TRANS64.TRYWAIT P0, [R0+URZ+0xe8], R3 ;  /* 0x0000e803000075a7 */ /* 0x00032600080011ff */
[----:B----4-:R-:W-:Y:S05]  /*5990*/  @!P0 NANOSLEEP.SYNCS 0x989680 ;  /* 0x009896800000895d */ /* 0x010fea0003900000 */
[----:B------:R-:W4:Y:S02]  /*59a0*/  @!P0 SYNCS.PHASECHK.TRANS64 P0, [R0+URZ+0xe8], R3 ;  /* 0x0000e803000085a7 */ /* 0x000f2400080010ff */
[----:B--234-:R-:W-:Y:S05]  /*59b0*/  @P0 EXIT ;  /* 0x000000000000094d */ /* 0x01cfea0003800000 */
[----:B------:R-:W-:Y:S05]  /*59c0*/  BRA `(.L_x_106) ;  /* 0xfffffffc00e87947 */ /* 0x000fea000383ffff */
.L_x_91:
[----:B------:R-:W-:-:S06]  /*59d0*/  UISETP.GE.AND UP0, UPT, UR25, 0x4, UPT ;  /* 0x000000041900788c */ /* 0x000fcc000bf06270 */
[----:B------:R-:W-:-:S13]  /*59e0*/  PLOP3.LUT P0, PT, PT, PT, UP0, 0x80, 0x8 ;  /* 0x000000000008781c */ /* 0x000fda0003f0f008 */
[----:B-1----:R-:W-:Y:S05]  /*59f0*/  @!P0 EXIT ;  /* 0x000000000000894d */ /* 0x002fea0003800000 */
[----:B------:R-:W-:Y:S01]  /*5a00*/  BAR.SYNC.DEFER_BLOCKING 0x6, 0xa0 ;  /* 0x0182800000007b1d */ /* 0x000fe20000010000 */
[C---:B------:R-:W-:Y:S01]  /*5a10*/  IMAD.SHL.U32 R4, R174.reuse, 0x40, RZ ;  /* 0x00000040ae047824 */ /* 0x040fe200078e00ff */
[C---:B------:R-:W-:Y:S01]  /*5a20*/  LOP3.LUT R178, R174.reuse, 0x60, RZ, 0xc0, !PT ;  /* 0x00000060aeb27812 */ /* 0x040fe200078ec0ff */
[C---:B------:R-:W-:Y:S01]  /*5a30*/  IMAD.SHL.U32 R137, R174.reuse, 0x8, RZ ;  /* 0x00000008ae897824 */ /* 0x040fe200078e00ff */
[C---:B------:R-:W-:Y:S01]  /*5a40*/  LOP3.LUT R176, R174.reuse, 0x2, RZ, 0xc0, !PT ;  /* 0x00000002aeb07812 */ /* 0x040fe200078ec0ff */
[----:B------:R-:W-:Y:S01]  /*5a50*/  IMAD.U32 R69, R174, 0x10000, RZ ;  /* 0x00010000ae457824 */ /* 0x000fe200078e00ff */
[----:B------:R-:W-:Y:S02]  /*5a60*/  UMOV UR44, 0x400 ;  /* 0x00000400002c7882 */ /* 0x000fe40000000000 */
[----:B------:R-:W1:Y:S01]  /*5a70*/  LDC.64 R158, c[0x0][0x888] ;  /* 0x00022200ff9e7b82 */ /* 0x000e620000000a00 */
[----:B------:R-:W-:Y:S01]  /*5a80*/  ULEA UR44, UR45, UR44, 0x18 ;  /* 0x0000002c2d2c7291 */ /* 0x000fe2000f8ec0ff */
[----:B------:R-:W-:Y:S01]  /*5a90*/  LOP3.LUT R6, R4, 0x180, RZ, 0xc0, !PT ;  /* 0x0000018004067812 */ /* 0x000fe200078ec0ff */
[----:B------:R-:W-:Y:S01]  /*5aa0*/  HFMA2 R68, -RZ, RZ, 0, 0 ;  /* 0x00000000ff447431 */ /* 0x000fe200000001ff */
[----:B------:R-:W-:Y:S01]  /*5ab0*/  LOP3.LUT R69, R69, 0x600000, RZ, 0xc0, !PT ;  /* 0x0060000045457812 */ /* 0x000fe200078ec0ff */
[----:B------:R-:W-:Y:S01]  /*5ac0*/  UIADD3 UR4, UPT, UPT, UR44, 0x8200, URZ ;  /* 0x000082002c047890 */ /* 0x000fe2000fffe0ff */
[----:B------:R-:W-:Y:S01]  /*5ad0*/  LOP3.LUT R137, R6, 0x30, R137, 0xf8, !PT ;  /* 0x0000003006897812 */ /* 0x000fe200078ef889 */
[----:B------:R-:W-:Y:S01]  /*5ae0*/  IMAD.MOV.U32 R172, RZ, RZ, RZ ;  /* 0x000000ffffac7224 */ /* 0x000fe200078e00ff */
[----:B------:R-:W2:Y:S01]  /*5af0*/  LDC.64 R160, c[0x0][0x890] ;  /* 0x00022400ffa07b82 */ /* 0x000ea20000000a00 */
[----:B------:R-:W-:Y:S01]  /*5b00*/  LOP3.LUT R174, R174, 0x4, RZ, 0xc0, !PT ;  /* 0x00000004aeae7812 */ /* 0x000fe200078ec0ff */
[----:B------:R-:W-:Y:S01]  /*5b10*/  IMAD.MOV.U32 R166, RZ, RZ, RZ ;  /* 0x000000ffffa67224 */ /* 0x000fe200078e00ff */
[----:B------:R-:W-:-:S02]  /*5b20*/  LOP3.LUT R137, R137, 0x1e40, R4, 0xf8, !PT ;  /* 0x00001e4089897812 */ /* 0x000fc400078ef804 */
[----:B------:R-:W-:Y:S01]  /*5b30*/  CS2R R170, SRZ ;  /* 0x0000000000aa7805 */ /* 0x000fe2000001ff00 */
[----:B------:R-:W-:Y:S01]  /*5b40*/  IMAD.MOV.U32 R169, RZ, RZ, RZ ;  /* 0x000000ffffa97224 */ /* 0x000fe200078e00ff */
[----:B------:R-:W-:Y:S01]  /*5b50*/  IADD3 R173, PT, PT, -R174, 0x2, RZ ;  /* 0x00000002aead7810 */ /* 0x000fe20007ffe1ff */
[----:B------:R-:W-:Y:S01]  /*5b60*/  IMAD.MOV R168, RZ, RZ, -R176 ;  /* 0x000000ffffa87224 */ /* 0x000fe200078e0ab0 */
[----:B------:R-:W3:Y:S01]  /*5b70*/  LDC.64 R156, c[0x0][0x8b0] ;  /* 0x00022c00ff9c7b82 */ /* 0x000ee20000000a00 */
[----:B------:R-:W4:Y:S01]  /*5b80*/  LDS R0, [UR44+0x190] ;  /* 0x0001902cff007984 */ /* 0x000f220008000800 */
[----:B------:R-:W-:Y:S01]  /*5b90*/  IADD3 R175, PT, PT, R137, UR44, RZ ;  /* 0x0000002c89af7c10 */ /* 0x000fe2000fffe0ff */
[----:B------:R-:W-:Y:S01]  /*5ba0*/  IMAD.MOV R167, RZ, RZ, -R174 ;  /* 0x000000ffffa77224 */ /* 0x000fe200078e0aae */
[----:B------:R-:W-:Y:S01]  /*5bb0*/  MOV R177, UR4 ;  /* 0x0000000400b17c02 */ /* 0x000fe20008000f00 */
[----:B------:R-:W1:Y:S02]  /*5bc0*/  LDCU UR58, c[0x0][0x370] ;  /* 0x00006e00ff3a77ac */ /* 0x000e640008000800 */
[----:B------:R-:W-:Y:S01]  /*5bd0*/  VIADD R175, R175, 0x200 ;  /* 0x00000200afaf7836 */ /* 0x000fe20000000000 */
[----:B------:R-:W1:Y:S01]  /*5be0*/  LDC.64 R138, c[0x0][0x8a8] ;  /* 0x00022a00ff8a7b82 */ /* 0x000e620000000a00 */
[----:B------:R-:W1:Y:S01]  /*5bf0*/  LDCU.64 UR62, c[0x0][0x348] ;  /* 0x00006900ff3e77ac */ /* 0x000e620008000a00 */
[----:B------:R-:W1:Y:S01]  /*5c00*/  LDCU UR43, c[0x0][0xb0c] ;  /* 0x00016180ff2b77ac */ /* 0x000e620008000800 */
[----:B------:R-:W1:Y:S01]  /*5c10*/  LDCU UR39, c[0x0][0xb30] ;  /* 0x00016600ff2777ac */ /* 0x000e620008000800 */
[----:B------:R-:W1:Y:S01]  /*5c20*/  LDCU.64 UR56, c[0x0][0x888] ;  /* 0x00011100ff3877ac */ /* 0x000e620008000a00 */
[----:B------:R-:W1:Y:S01]  /*5c30*/  LDCU.64 UR40, c[0x0][0xb28] ;  /* 0x00016500ff2877ac */ /* 0x000e620008000a00 */
[----:B------:R-:W1:Y:S01]  /*5c40*/  LDCU.128 UR52, c[0x0][0xb10] ;  /* 0x00016200ff3477ac */ /* 0x000e620008000c00 */
[----:B------:R-:W1:Y:S01]  /*5c50*/  LDCU UR47, c[0x0][0x374] ;  /* 0x00006e80ff2f77ac */ /* 0x000e620008000800 */
[----:B------:R-:W-:Y:S01]  /*5c60*/  UIADD3 UR60, UPT, UPT, UR44, 0x200, URZ ;  /* 0x000002002c3c7890 */ /* 0x000fe2000fffe0ff */
[----:B--2-4-:R-:W-:-:S11]  /*5c70*/  IMAD.IADD R69, R0, 0x1, R69 ;  /* 0x0000000100457824 */ /* 0x014fd600078e0245 */
.L_x_151:
[C---:B------:R-:W-:Y:S02]  /*5c80*/  LEA R3, R166.reuse, UR44, 0x3 ;  /* 0x0000002ca6037c11 */ /* 0x040fe4000f8e18ff */
[----:B------:R-:W-:Y:S02]  /*5c90*/  SHF.L.U32 R0, R171, 0x1f, RZ ;  /* 0x0000001fab007819 */ /* 0x000fe400000006ff */
[----:B------:R-:W-:Y:S02]  /*5ca0*/  LEA R5, R166, UR44, 0x4 ;  /* 0x0000002ca6057c11 */ /* 0x000fe4000f8e20ff */
[----:B------:R-:W2:Y:S02]  /*5cb0*/  SYNCS.PHASECHK.TRANS64.TRYWAIT P0, [R3+URZ+0x100], R0 ;  /* 0x00010000030075a7 */ /* 0x000ea400080011ff */
[----:B-12---:R-:W-:Y:S05]  /*5cc0*/  @!P0 BRA `(.L_x_107) ;  /* 0x00000070009c8947 */ /* 0x006fea0003800000 */
.L_x_208:
[----:B------:R-:W4:Y:S01]  /*5cd0*/  LDS.128 R4, [R5+0x170] ;  /* 0x0001700005047984 */ /* 0x000f220000000c00 */
[----:B------:R-:W-:Y:S01]  /*5ce0*/  UISETP.GE.AND UP0, UPT, UR42, 0x1, UPT ;  /* 0x000000012a00788c */ /* 0x000fe2000bf06270 */
[----:B------:R-:W-:Y:S01]  /*5cf0*/  @!PT LDS RZ, [RZ] ;  /* 0x00000000fffff984 */ /* 0x000fe20000000800 */
[----:B------:R-:W-:Y:S01]  /*5d00*/  @!PT LDS RZ, [RZ] ;  /* 0x00000000fffff984 */ /* 0x000fe20000000800 */
[----:B------:R-:W-:Y:S01]  /*5d10*/  @!PT LDS RZ, [RZ] ;  /* 0x00000000fffff984 */ /* 0x000fe20000000800 */
[----:B------:R-:W-:Y:S01]  /*5d20*/  @!PT LDS RZ, [RZ] ;  /* 0x00000000fffff984 */ /* 0x000fe20000000800 */
[----:B------:R1:W-:Y:S06]  /*5d30*/  MEMBAR.ALL.CTA ;  /* 0x0000000000007992 */ /* 0x0003ec0000008000 */
[----:B-1----:R-:W1:Y:S01]  /*5d40*/  FENCE.VIEW.ASYNC.S ;  /* 0x00000000000073c6 */ /* 0x002e620000000000 */
[----:B----4-:R-:W-:Y:S11]  /*5d50*/  LOP3.LUT P0, RZ, R6, 0x1, RZ, 0xc0, !PT ;  /* 0x0000000106ff7812 */ /* 0x010ff6000780c0ff */
[----:B------:R-:W-:Y:S02]  /*5d60*/  @!UPT UIADD3 URZ, UPT, UPT, URZ, URZ, URZ ;  /* 0x000000fffffff290 */ /* 0x000fe4000fffe0ff */
[----:B-1----:R-:W-:Y:S01]  /*5d70*/  VOTEU.ANY UP1, P0 ;  /* 0x0000000000ff7886 */ /* 0x002fe20000020100 */
[----:B------:R-:W-:Y:S01]  /*5d80*/  PLOP3.LUT P0, PT, PT, PT, UP1, 0x80, 0x8 ;  /* 0x000000000008781c */ /* 0x000fe20003f0f018 */
[----:B------:R-:W-:Y:S11]  /*5d90*/  UP2UR UR46, UPR, URZ, 0x2 ;  /* 0x00000002ff2e7883 */ /* 0x000ff60008000000 */
[----:B------:R-:W-:Y:S01]  /*5da0*/  @!UPT UIADD3 URZ, UPT, UPT, URZ, URZ, URZ ;  /* 0x000000fffffff290 */ /* 0x000fe2000fffe0ff */
[----:B--2---:R-:W-:Y:S02]  /*5db0*/  @P0 SHF.R.U32.HI R0, RZ, 0x10, R5 ;  /* 0x00000010ff000819 */ /* 0x004fe40000011605 */
        /* <DEDUP_REMOVED lines=12> */
[----:B------:R-:W2:Y:S01]  /*5e80*/  LDCU UR12, c[0x0][0xb20] ;  /* 0x00016400ff0c77ac */ /* 0x000ea20008000800 */
[----:B------:R-:W-:Y:S02]  /*5e90*/  UIMAD.WIDE.U32 UR4, UR47, UR55, URZ ;  /* 0x000000372f0472a5 */ /* 0x000fe4000f8e00ff */
[----:B------:R-:W-:Y:S02]  /*5ea0*/  UIMAD.WIDE.U32 UR6, UR58, UR52, URZ ;  /* 0x000000343a0672a5 */ /* 0x000fe4000f8e00ff */
[----:B------:R-:W-:Y:S02]  /*5eb0*/  UISETP.NE.AND UP0, UPT, UR54, 0x1, UPT ;  /* 0x000000013600788c */ /* 0x000fe4000bf05270 */
[----:B------:R-:W-:Y:S02]  /*5ec0*/  UIMAD.WIDE.U32 UR8, UR37, UR55, URZ ;  /* 0x00000037250872a5 */ /* 0x000fe4000f8e00ff */
[----:B------:R-:W-:Y:S02]  /*5ed0*/  UIMAD.WIDE.U32 UR10, UR38, UR52, URZ ;  /* 0x00000034260a72a5 */ /* 0x000fe4000f8e00ff */
[----:B------:R-:W-:Y:S02]  /*5ee0*/  UISETP.NE.AND UP1, UPT, UR43, 0x1, UPT ;  /* 0x000000012b00788c */ /* 0x000fe4000bf25270 */
[----:B------:R-:W-:Y:S01]  /*5ef0*/  UISETP.NE.AND UP2, UPT, UR42, 0x1, UPT ;  /* 0x000000012a00788c */ /* 0x000fe2000bf45270 */
[----:B------:R-:W-:Y:S02]  /*5f00*/  UMOV UR4, UR5 ;  /* 0x0000000500047c82 */ /* 0x000fe40008000000 */
[----:B--2---:R-:W-:Y:S03]  /*5f10*/  USHF.R.U32.HI UR5, URZ, UR12, UR4 ;  /* 0x0000000cff057299 */ /* 0x004fe60008011604 */
[----:B------:R-:W-:Y:S02]  /*5f20*/  UMOV UR4, UR7 ;  /* 0x0000000700047c82 */ /* 0x000fe40008000000 */
[----:B------:R-:W-:Y:S02]  /*5f30*/  USHF.R.U32.HI UR7, URZ, UR53, UR4 ;  /* 0x00000035ff077299 */ /* 0x000fe40008011604 */
[----:B------:R-:W-:Y:S02]  /*5f40*/  USEL UR4, UR47, UR5, !UP0 ;  /* 0x000000052f047287 */ /* 0x000fe4000c000000 */
[----:B------:R-:W-:Y:S01]  /*5f50*/  USEL UR7, UR58, UR7, !UP1 ;  /* 0x000000073a077287 */ /* 0x000fe2000c800000 */
[----:B------:R-:W-:Y:S01]  /*5f60*/  UMOV UR5, UR9 ;  /* 0x0000000900057c82 */ /* 0x000fe20008000000 */
[----:B------:R-:W-:Y:S02]  /*5f70*/  UIMAD.WIDE.U32 UR8, UR4, UR40, URZ ;  /* 0x00000028040872a5 */ /* 0x000fe4000f8e00ff */
[----:B------:R-:W-:Y:S03]  /*5f80*/  USHF.R.U32.HI UR6, URZ, UR12, UR5 ;  /* 0x0000000cff067299 */ /* 0x000fe60008011605 */
[----:B------:R-:W-:Y:S01]  /*5f90*/  UMOV UR5, UR11 ;  /* 0x0000000b00057c82 */ /* 0x000fe20008000000 */
[----:B------:R-:W-:Y:S02]  /*5fa0*/  UIMAD.WIDE.U32 UR10, UR7, UR40, URZ ;  /* 0x00000028070a72a5 */ /* 0x000fe4000f8e00ff */
[----:B------:R-:W-:Y:S02]  /*5fb0*/  USHF.R.U32.HI UR12, URZ, UR53, UR5 ;  /* 0x00000035ff0c7299 */ /* 0x000fe40008011605 */
[----:B------:R-:W-:Y:S01]  /*5fc0*/  USEL UR6, UR37, UR6, !UP0 ;  /* 0x0000000625067287 */ /* 0x000fe2000c000000 */
[----:B------:R-:W-:Y:S02]  /*5fd0*/  UMOV UR5, UR9 ;  /* 0x0000000900057c82 */ /* 0x000fe40008000000 */
[----:B------:R-:W-:Y:S01]  /*5fe0*/  UMOV UR10, UR11 ;  /* 0x0000000b000a7c82 */ /* 0x000fe20008000000 */
[----:B------:R-:W-:Y:S02]  /*5ff0*/  @UP2 USHF.R.U32.HI UR4, URZ, UR41, UR5 ;  /* 0x00000029ff042299 */ /* 0x000fe40008011605 */
[----:B------:R-:W-:Y:S02]  /*6000*/  @UP2 USHF.R.U32.HI UR7, URZ, UR41, UR10 ;  /* 0x00000029ff072299 */ /* 0x000fe4000801160a */
[----:B------:R-:W-:Y:S02]  /*6010*/  UIMAD UR4, UR42, UR4, URZ ;  /* 0x000000042a0472a4 */ /* 0x000fe4000f8e02ff */
        /* <DEDUP_REMOVED lines=8> */
[----:B------:R-:W-:Y:S02]  /*60a0*/  USEL UR11, UR6, UR4, !UP2 ;  /* 0x00000004060b7287 */ /* 0x000fe4000d000000 */
[----:B------:R-:W-:Y:S02]  /*60b0*/  UIADD3 UR8, UPT, UPT, -UR5, URZ, URZ ;  /* 0x000000ff05087290 */ /* 0x000fe4000fffe1ff */
[----:B------:R-:W-:Y:S01]  /*60c0*/  UIADD3 UR10, UPT, UPT, -UR11, URZ, URZ ;  /* 0x000000ff0b0a7290 */ /* 0x000fe2000fffe1ff */
[----:B------:R-:W-:Y:S01]  /*60d0*/  @!UP0 UMOV UR4, UR9 ;  /* 0x0000000900048c82 */ /* 0x000fe20008000000 */
[----:B------:R-:W-:Y:S02]  /*60e0*/  UIADD3 UR9, UPT, UPT, -UR6, URZ, URZ ;  /* 0x000000ff06097290 */ /* 0x000fe4000fffe1ff */
[----:B------:R-:W-:Y:S02]  /*60f0*/  @!UP0 USHF.R.U32.HI UR4, URZ, UR41, UR4 ;  /* 0x00000029ff048299 */ /* 0x000fe40008011604 */
[----:B------:R-:W-:Y:S02]  /*6100*/  UIMAD UR10, UR42, UR10, UR6 ;  /* 0x0000000a2a0a72a4 */ /* 0x000fe4000f8e0206 */
[----:B------:R-:W-:Y:S04]  /*6110*/  @!UP0 USEL UR4, UR5, UR4, !UP2 ;  /* 0x0000000405048287 */ /* 0x000fe8000d000000 */
[----:B------:R-:W-:Y:S02]  /*6120*/  @!UP0 UIMAD UR10, UR7, UR10, UR4 ;  /* 0x0000000a070a82a4 */ /* 0x000fe4000f8e0204 */
[----:B------:R-:W-:Y:S02]  /*6130*/  @!UP0 UIADD3 UR11, UPT, UPT, UR11, -UR4, URZ ;  /* 0x800000040b0b8290 */ /* 0x000fe4000fffe0ff */
[----:B------:R-:W-:Y:S02]  /*6140*/  UIMAD UR7, UR43, UR8, UR38 ;  /* 0x000000082b0772a4 */ /* 0x000fe4000f8e0226 */
[----:B------:R-:W-:Y:S02]  /*6150*/  @!UP0 UIMAD UR6, UR11, UR42, UR5 ;  /* 0x0000002a0b0682a4 */ /* 0x000fe4000f8e0205 */
[----:B------:R-:W-:Y:S01]  /*6160*/  UIMAD UR4, UR54, UR9, UR37 ;  /* 0x00000009360472a4 */ /* 0x000fe2000f8e0225 */
[----:B------:R-:W-:Y:S02]  /*6170*/  @!UP0 UMOV UR5, UR10 ;  /* 0x0000000a00058c82 */ /* 0x000fe40008000000 */
[----:B------:R-:W-:Y:S02]  /*6180*/  UIMAD UR38, UR5, UR43, UR7 ;  /* 0x0000002b052672a4 */ /* 0x000fe4000f8e0207 */
[----:B------:R-:W-:Y:S11]  /*6190*/  UIMAD UR37, UR6, UR54, UR4 ;  /* 0x00000036062572a4 */ /* 0x000ff6000f8e0204 */
[----:B------:R-:W-:Y:S01]  /*61a0*/  @!UPT UIADD3 URZ, UPT, UPT, URZ, URZ, URZ ;  /* 0x000000fffffff290 */ /* 0x000fe2000fffe0ff */
.L_x_108:
[----:B------:R-:W-:Y:S01]  /*61b0*/  UISETP.NE.AND UP0, UPT, UR39, 0x1, UPT ;  /* 0x000000012700788c */ /* 0x000fe2000bf05270 */
[----:B------:R-:W-:Y:S01]  /*61c0*/  IADD3 R166, PT, PT, R166, 0x1, RZ ;  /* 0x00000001a6a67810 */ /* 0x000fe20007ffe0ff */
[----:B------:R-:W-:Y:S02]  /*61d0*/  USHF.L.U32 UR50, UR16, 0x7, URZ ;  /* 0x0000000710327899 */ /* 0x000fe400080006ff */
[----:B------:R-:W-:Y:S07]  /*61e0*/  USHF.L.U32 UR49, UR20, 0x8, URZ ;  /* 0x0000000814317899 */ /* 0x000fee00080006ff */
[----:B------:R-:W2:Y:S01]  /*61f0*/  @!UP0 LDCU.128 UR12, c[0x0][0xb10] ;  /* 0x00016200ff0c87ac */ /* 0x000ea20008000c00 */
[----:B------:R-:W4:Y:S01]  /*6200*/  @!UP0 LDCU UR5, c[0x0][0xb0c] ;  /* 0x00016180ff0587ac */ /* 0x000f220008000800 */
[----:B------:R-:W3:Y:S01]  /*6210*/  @!UP0 LDCU UR10, c[0x0][0xb20] ;  /* 0x00016400ff0a87ac */ /* 0x000ee20008000800 */
[----:B--2---:R-:W-:Y:S02]  /*6220*/  UIMAD.WIDE.U32 UR8, UR38, UR12, URZ ;  /* 0x0000000c260872a5 */ /* 0x004fe4000f8e00ff */
[----:B------:R-:W-:Y:S02]  /*6230*/  UIMAD.WIDE.U32 UR6, UR37, UR15, URZ ;  /* 0x0000000f250672a5 */ /* 0x000fe4000f8e00ff */
[----:B------:R-:W-:Y:S03]  /*6240*/  @!UP0 UISETP.NE.AND UP1, UPT, UR14, 0x1, UPT ;  /* 0x000000010e00888c */ /* 0x000fe6000bf25270 */
[----:B------:R-:W-:Y:S01]  /*6250*/  @!UP0 UMOV UR4, UR9 ;  /* 0x0000000900048c82 */ /* 0x000fe20008000000 */
[----:B----4-:R-:W-:Y:S02]  /*6260*/  @!UP0 UISETP.NE.AND UP2, UPT, UR5, 0x1, UPT ;  /* 0x000000010500888c */ /* 0x010fe4000bf45270 */
[----:B------:R-:W-:Y:S01]  /*6270*/  @!UP0 USHF.R.U32.HI UR4, URZ, UR13, UR4 ;  /* 0x0000000dff048299 */ /* 0x000fe20008011604 */
[----:B------:R-:W-:Y:S02]  /*6280*/  @!UP0 UMOV UR6, UR7 ;  /* 0x0000000700068c82 */ /* 0x000fe40008000000 */
[----:B---3--:R-:W-:Y:S02]  /*6290*/  @!UP0 USHF.R.U32.HI UR6, URZ, UR10, UR6 ;  /* 0x0000000aff068299 */ /* 0x008fe40008011606 */
[----:B------:R-:W-:Y:S02]  /*62a0*/  @!UP0 USEL UR7, UR38, UR4, !UP2 ;  /* 0x0000000426078287 */ /* 0x000fe4000d000000 */
[----:B------:R-:W-:Y:S04]  /*62b0*/  @!UP0 USEL UR6, UR37, UR6, !UP1 ;  /* 0x0000000625068287 */ /* 0x000fe8000c800000 */
[----:B------:R-:W-:Y:S02]  /*62c0*/  @!UP0 UIADD3 UR4, UPT, UPT, -UR7, UR6, URZ ;  /* 0x0000000607048290 */ /* 0x000fe4000fffe1ff */
[----:B------:R-:W-:Y:S02]  /*62d0*/  @!UP0 UIADD3 UR6, UPT, UPT, UR7, -UR6, URZ ;  /* 0x8000000607068290 */ /* 0x000fe4000fffe0ff */
[----:B------:R-:W-:Y:S02]  /*62e0*/  @!UP0 UIMAD UR38, UR4, UR5, UR38 ;  /* 0x00000005042682a4 */ /* 0x000fe4000f8e0226 */
[----:B------:R-:W-:Y:S02]  /*62f0*/  @!UP0 UIMAD UR37, UR6, UR14, UR37 ;  /* 0x0000000e062582a4 */ /* 0x000fe4000f8e0225 */
[----:B------:R-:W-:Y:S09]  /*6300*/  ULOP3.LUT UP0, URZ, UR60, 0x1b0, URZ, 0xc0, !UPT ;  /* 0x000001b03cff7892 */ /* 0x000ff2000f80c0ff */
[----:B------:R-:W-:Y:S05]  /*6310*/  BRA.U !UP0, `(.L_x_109) ;  /* 0x0000000108407547 */ /* 0x000fea000b800000 */
[----:B------:R-:W2:Y:S01]  /*6320*/  LDCU.64 UR8, c[0x4][0x88] ;  /* 0x01001100ff0877ac */ /* 0x000ea20008000a00 */
[----:B------:R-:W-:Y:S01]  /*6330*/  MOV R3, 0x0 ;  /* 0x0000000000037802 */ /* 0x000fe20000000f00 */
[----:B------:R-:W-:Y:S02]  /*6340*/  HFMA2 R12, -RZ, RZ, 0, 5.9604644775390625e-08 ;  /* 0x00000001ff0c7431 */ /* 0x000fe400000001ff */
[----:B------:R-:W-:Y:S02]  /*6350*/  IMAD.MOV.U32 R8, RZ, RZ, 0x70 ;  /* 0x00000070ff087424 */ /* 0x000fe400078e00ff */
[----:B------:R-:W-:Y:S01]  /*6360*/  IMAD.MOV.U32 R13, RZ, RZ, RZ ;  /* 0x000000ffff0d7224 */ /* 0x000fe200078e00ff */
[----:B------:R-:W3:Y:S01]  /*6370*/  LDCU.64 UR6, c[0x4][0x90] ;  /* 0x01001200ff0677ac */ /* 0x000ee20008000a00 */
[----:B------:R-:W4:Y:S01]  /*6380*/  LDC.64 R2, c[0x4][R3] ;  /* 0x0100000003027b82 */ /* 0x000f220000000a00 */
[----:B------:R-:W1:Y:S01]  /*6390*/  LDCU.64 UR4, c[0x4][0x8] ;  /* 0x01000100ff0477ac */ /* 0x000e620008000a00 */
[----:B--2---:R-:W-:Y:S01]  /*63a0*/  MOV R5, UR9 ;  /* 0x0000000900057c02 */ /* 0x004fe20008000f00 */
[----:B------:R-:W-:Y:S01]  /*63b0*/  IMAD.U32 R4, RZ, RZ, UR8 ;  /* 0x00000008ff047e24 */ /* 0x000fe2000f8e00ff */
[----:B---3--:R-:W-:Y:S01]  /*63c0*/  MOV R7, UR7 ;  /* 0x0000000700077c02 */ /* 0x008fe20008000f00 */
[----:B------:R-:W-:Y:S01]  /*63d0*/  IMAD.U32 R6, RZ, RZ, UR6 ;  /* 0x00000006ff067e24 */ /* 0x000fe2000f8e00ff */
[----:B-1----:R-:W-:Y:S01]  /*63e0*/  MOV R11, UR5 ;  /* 0x00000005000b7c02 */ /* 0x002fe20008000f00 */
[----:B------:R-:W-:Y:S02]  /*63f0*/  IMAD.U32 R10, RZ, RZ, UR4 ;  /* 0x00000004ff0a7e24 */ /* 0x000fe4000f8e00ff */
[----:B------:R-:W-:Y:S07]  /*6400*/  LEPC R20, `(.L_x_109) ;  /* 0x000000001014794e */ /* 0x000fee0000000000 */
[----:B----45:R-:W-:Y:S05]  /*6410*/  CALL.ABS.NOINC R2 ;  /* 0x0000000002007343 */ /* 0x030fea0003c00000 */
.L_x_109:
[----:B------:R-:W-:Y:S01]  /*6420*/  LOP3.LUT P0, RZ, R177, 0x1b0, RZ, 0xc0, !PT ;  /* 0x000001b0b1ff7812 */ /* 0x000fe2000780c0ff */
[----:B------:R-:W-:Y:S11]  /*6430*/  BSSY.RECONVERGENT B6, `(.L_x_110) ;  /* 0x0000013000067945 */ /* 0x000ff60003800200 */
[----:B------:R-:W-:Y:S01]  /*6440*/  @!UPT UIADD3 URZ, UPT, UPT, URZ, URZ, URZ ;  /* 0x000000fffffff290 */ /* 0x000fe2000fffe0ff */
[----:B------:R-:W-:Y:S05]  /*6450*/  @!P0 BRA `(.L_x_111) ;  /* 0x0000000000408947 */ /* 0x000fea0003800000 */
        /* <DEDUP_REMOVED lines=16> */
.L_x_111:
[----:B------:R-:W-:Y:S05]  /*6560*/  BSYNC.RECONVERGENT B6 ;  /* 0x0000000000067941 */ /* 0x000fea0003800200 */
.L_x_110:
[----:B------:R-:W-:Y:S02]  /*6570*/  ISETP.NE.U32.AND P0, PT, RZ, UR56, PT ;  /* 0x00000038ff007c0c */ /* 0x000fe4000bf05070 */
[C---:B------:R-:W-:Y:S02]  /*6580*/  ISETP.NE.U32.AND P4, PT, R160.reuse, RZ, PT ;  /* 0x000000ffa000720c */ /* 0x040fe40003f85070 */
[----:B------:R-:W-:Y:S02]  /*6590*/  ISETP.NE.U32.AND P1, PT, R160, RZ, PT ;  /* 0x000000ffa000720c */ /* 0x000fe40003f25070 */
[----:B------:R-:W-:Y:S02]  /*65a0*/  ISETP.NE.AND.EX P0, PT, RZ, UR57, PT, P0 ;  /* 0x00000039ff007c0c */ /* 0x000fe4000bf05300 */
[C---:B------:R-:W-:Y:S02]  /*65b0*/  ISETP.NE.AND.EX P4, PT, R161.reuse, RZ, PT, P4 ;  /* 0x000000ffa100720c */ /* 0x040fe40003f85340 */
[----:B------:R-:W-:Y:S02]  /*65c0*/  ISETP.NE.AND.EX P1, PT, R161, RZ, P0, P1 ;  /* 0x000000ffa100720c */ /* 0x000fe40000725310 */
[----:B------:R-:W-:Y:S02]  /*65d0*/  ISETP.NE.U32.AND P5, PT, R156, RZ, PT ;  /* 0x000000ff9c00720c */ /* 0x000fe40003fa5070 */
[----:B------:R-:W-:Y:S02]  /*65e0*/  ISETP.NE.U32.AND P2, PT, RZ, UR56, PT ;  /* 0x00000038ff007c0c */ /* 0x000fe4000bf45070 */
[----:B------:R-:W-:Y:S02]  /*65f0*/  PLOP3.LUT P0, PT, PT, PT, PT, 0x8, 0x80 ;  /* 0x000000000080781c */ /* 0x000fe40003f0e170 */
[----:B------:R-:W-:Y:S02]  /*6600*/  ISETP.NE.AND.EX P5, PT, R157, RZ, PT, P5 ;  /* 0x000000ff9d00720c */ /* 0x000fe40003fa5350 */
[----:B------:R-:W-:Y:S03]  /*6610*/  ISETP.NE.AND.EX P2, PT, RZ, UR57, PT, P2 ;  /* 0x00000039ff007c0c */ /* 0x000fe6000bf45320 */
[----:B------:R-:W-:Y:S01]  /*6620*/  @!P1 PLOP3.LUT P0, PT, P4, PT, PT, 0x80, 0x8 ;  /* 0x000000000008981c */ /* 0x000fe2000270f070 */
[----:B------:R-:W-:Y:S01]  /*6630*/  @!UPT UIADD3 URZ, UPT, UPT, URZ, URZ, URZ ;  /* 0x000000fffffff290 */ /* 0x000fe2000fffe0ff */
[----:B------:R-:W-:Y:S11]  /*6640*/  @!P4 BRA `(.L_x_112) ;  /* 0x000000000030c947 */ /* 0x000ff60003800000 */
[----:B------:R-:W-:Y:S01]  /*6650*/  ISETP.NE.U32.AND P3, PT, R158, RZ, PT ;  /* 0x000000ff9e00720c */ /* 0x000fe20003f65070 */
[----:B------:R-:W2:Y:S01]  /*6660*/  LDCU.64 UR4, c[0x0][0x358] ;  /* 0x00006b00ff0477ac */ /* 0x000ea20008000a00 */
[----:B------:R-:W-:Y:S02]  /*6670*/  IMAD.MOV.U32 R162, RZ, RZ, 0x1 ;  /* 0x00000001ffa27424 */ /* 0x000fe400078e00ff */
[----:B------:R-:W-:Y:S11]  /*6680*/  ISETP.NE.AND.EX P3, PT, R159, RZ, PT, P3 ;  /* 0x000000ff9f00720c */ /* 0x000ff60003f65330 */
[----:B------:R-:W-:Y:S02]  /*6690*/  @!UPT UIADD3 URZ, UPT, UPT, URZ, URZ, URZ ;  /* 0x000000fffffff290 */ /* 0x000fe4000fffe0ff */
[----:B------:R-:W3:Y:S01]  /*66a0*/  @P3 LDC.64 R2, c[0x0][0x888] ;  /* 0x00022200ff023b82 */ /* 0x000ee20000000a00 */
[----:B-1----:R-:W-:Y:S04]  /*66b0*/  @P3 IMAD R0, R160, UR36, RZ ;  /* 0x00000024a0003c24 */ /* 0x002fe8000f8e02ff */
[----:B---3--:R-:W-:Y:S04]  /*66c0*/  @P3 IMAD.WIDE R2, R0, 0x4, R2 ;  /* 0x0000000400023825 */ /* 0x008fe800078e0202 */
[----:B------:R-:W-:Y:S01]  /*66d0*/  HFMA2 R0, -RZ, RZ, 0, 5.9604644775390625e-08 ;  /* 0x00000001ff007431 */ /* 0x000fe200000001ff */
[----:B--2--5:R2:W5:Y:S04]  /*66e0*/  @P3 LDG.E R73, desc[UR4][R2.64] ;  /* 0x0000000402493981 */ /* 0x024568000c1e1900 */
[----:B------:R-:W-:Y:S01]  /*66f0*/  @!P3 PRMT R162, R0, 0x7610, R162 ;  /* 0x0000761000a2b816 */ /* 0x000fe200000000a2 */
[----:B--2---:R-:W3:Y:S06]  /*6700*/  @!P3 LDC R73, c[0x0][0x880] ;  /* 0x00022000ff49bb82 */ /* 0x004eec0000000800 */
.L_x_112:
[----:B------:R-:W-:Y:S05]  /*6710*/  @!P5 BRA `(.L_x_113) ;  /* 0x000000000024d947 */ /* 0x000fea0003800000 */
[----:B------:R-:W-:Y:S01]  /*6720*/  ISETP.NE.U32.AND P3, PT, R138, RZ, PT ;  /* 0x000000ff8a00720c */ /* 0x000fe20003f65070 */
[----:B------:R-:W2:Y:S03]  /*6730*/  LDCU.64 UR4, c[0x0][0x358] ;  /* 0x00006b00ff0477ac */ /* 0x000ea60008000a00 */
[----:B------:R-:W-:Y:S11]  /*6740*/  ISETP.NE.AND.EX P3, PT, R139, RZ, PT, P3 ;  /* 0x000000ff8b00720c */ /* 0x000ff60003f65330 */
[----:B------:R-:W-:Y:S02]  /*6750*/  @!UPT UIADD3 URZ, UPT, UPT, URZ, URZ, URZ ;  /* 0x000000fffffff290 */ /* 0x000fe4000fffe0ff */
[----:B------:R-:W4:Y:S01]  /*6760*/  @P3 LDC.64 R2, c[0x0][0x8a8] ;  /* 0x00022a00ff023b82 */ /* 0x000f220000000a00 */
[----:B-1----:R-:W-:Y:S04]  /*6770*/  @P3 IMAD R0, R156, UR36, RZ ;  /* 0x000000249c003c24 */ /* 0x002fe8000f8e02ff */
[----:B----4-:R-:W-:Y:S05]  /*6780*/  @P3 IMAD.WIDE R2, R0, 0x4, R2 ;  /* 0x0000000400023825 */ /* 0x010fea00078e0202 */
[----:B--2--5:R2:W5:Y:S02]  /*6790*/  @P3 LDG.E R70, desc[UR4][R2.64] ;  /* 0x0000000402463981 */ /* 0x024564000c1e1900 */
[----:B--2---:R-:W4:Y:S02]  /*67a0*/  @!P3 LDC R70, c[0x0][0x8a0] ;  /* 0x00022800ff46bb82 */ /* 0x004f240000000800 */
.L_x_113:
[----:B---3-5:R-:W-:Y:S01]  /*67b0*/  FSETP.NEU.AND P3, PT, R73, RZ, PT ;  /* 0x000000ff4900720b */ /* 0x028fe20003f6d000 */
[----:B------:R-:W-:Y:S01]  /*67c0*/  BSSY B1, `(.L_x_114) ;  /* 0x0000046000017945 */ /* 0x000fe20003800000 */
[----:B------:R-:W-:Y:S01]  /*67d0*/  SEL R5, RZ, 0xffffffff, P2 ;  /* 0xffffffffff057807 */ /* 0x000fe20001000000 */
[----:B------:R-:W-:Y:S01]  /*67e0*/  IMAD.MOV.U32 R182, RZ, RZ, 0x1 ;  /* 0x00000001ffb67424 */ /* 0x000fe200078e00ff */
[----:B-1----:R-:W-:Y:S01]  /*67f0*/  @!P1 SEL R0, RZ, 0xffffffff, P3 ;  /* 0xffffffffff009807 */ /* 0x002fe20001800000 */
[----:B------:R-:W-:Y:S01]  /*6800*/  IMAD R71, R68, 0x100, R69 ;  /* 0x0000010044477824 */ /* 0x000fe200078e0245 */
[----:B------:R-:W-:Y:S02]  /*6810*/  LOP3.LUT P2, RZ, R162, 0xff, RZ, 0xc0, !PT ;  /* 0x000000ffa2ff7812 */ /* 0x000fe4000784c0ff */
[----:B------:R-:W-:Y:S02]  /*6820*/  CS2R R154, SRZ ;  /* 0x00000000009a7805 */ /* 0x000fe4000001ff00 */
[----:B------:R-:W-:Y:S02]  /*6830*/  LEA R3, R170, UR44, 0x3 ;  /* 0x0000002caa037c11 */ /* 0x000fe4000f8e18ff */
[----:B------:R-:W-:Y:S02]  /*6840*/  CS2R R152, SRZ ;  /* 0x0000000000987805 */ /* 0x000fe4000001ff00 */
[C---:B------:R-:W-:Y:S02]  /*6850*/  @P0 SEL R0, R5.reuse, R0, !P2 ;  /* 0x0000000005000207 */ /* 0x040fe40005000000 */
[----:B------:R-:W-:Y:S02]  /*6860*/  CS2R R150, SRZ ;  /* 0x0000000000967805 */ /* 0x000fe4000001ff00 */
[----:B------:R-:W-:Y:S02]  /*6870*/  LEA R165, R68, UR44, 0x3 ;  /* 0x0000002c44a57c11 */ /* 0x000fe4000f8e18ff */
[----:B------:R-:W-:Y:S02]  /*6880*/  CS2R R148, SRZ ;  /* 0x0000000000947805 */ /* 0x000fe4000001ff00 */
[----:B------:R-:W-:Y:S02]  /*6890*/  @!P1 LOP3.LUT R0, R0, 0x1, RZ, 0xc0, !PT ;  /* 0x0000000100009812 */ /* 0x000fe400078ec0ff */
[----:B------:R-:W-:Y:S02]  /*68a0*/  CS2R R146, SRZ ;  /* 0x0000000000927805 */ /* 0x000fe4000001ff00 */
[----:B------:R-:W-:Y:S02]  /*68b0*/  SHF.L.U32 R2, R172, 0x1f, RZ ;  /* 0x0000001fac027819 */ /* 0x000fe400000006ff */
[----:B------:R-:W-:Y:S02]  /*68c0*/  CS2R R144, SRZ ;  /* 0x0000000000907805 */ /* 0x000fe4000001ff00 */
[----:B------:R-:W-:Y:S02]  /*68d0*/  ISETP.NE.U32.OR P6, PT, R0, 0x1, P1 ;  /* 0x000000010000780c */ /* 0x000fe40000fc5470 */
[----:B------:R-:W-:Y:S02]  /*68e0*/  CS2R R142, SRZ ;  /* 0x00000000008e7805 */ /* 0x000fe4000001ff00 */
[----:B------:R-:W-:Y:S02]  /*68f0*/  SEL R0, RZ, 0xffffffff, P3 ;  /* 0xffffffffff007807 */ /* 0x000fe40001800000 */
[----:B------:R-:W-:Y:S02]  /*6900*/  CS2R R140, SRZ ;  /* 0x00000000008c7805 */ /* 0x000fe4000001ff00 */
[----:B------:R-:W-:Y:S02]  /*6910*/  P2R R189, PR, RZ, 0x40 ;  /* 0x00000040ffbd7803 */ /* 0x000fe40000000000 */
[----:B------:R-:W-:Y:S04]  /*6920*/  @P4 SEL R0, R5, R0, !P2 ;  /* 0x0000000005004207 */ /* 0x000fe80005000000 */
[----:B------:R-:W-:Y:S02]  /*6930*/  LOP3.LUT R0, R0, 0x1, RZ, 0xc0, !PT ;  /* 0x0000000100007812 */ /* 0x000fe400078ec0ff */
[----:B------:R-:W-:Y:S02]  /*6940*/  @P6 SHF.L.U32 R4, R169, 0x1f, RZ ;  /* 0x0000001fa9046819 */ /* 0x000fe400000006ff */
[----:B------:R-:W-:Y:S02]  /*6950*/  ISETP.NE.U32.AND P5, PT, R0, 0x1, PT ;  /* 0x000000010000780c */ /* 0x000fe40003fa5070 */
[----:B------:R-:W1:Y:S02]  /*6960*/  @P6 SYNCS.PHASECHK.TRANS64.TRYWAIT P1, [R3+URZ+0xb0], R4 ;  /* 0x0000b004030065a7 */ /* 0x000e6400080211ff */
[----:B------:R-:W-:Y:S01]  /*6970*/  P2R R183, PR, RZ, 0x20 ;  /* 0x00000020ffb77803 */ /* 0x000fe20000000000 */
[----:B------:R2:W3:Y:S01]  /*6980*/  SYNCS.PHASECHK.TRANS64.TRYWAIT P0, [R165+URZ+0x120], R2 ;  /* 0x00012002a50075a7 */ /* 0x0004e200080011ff */
[----:B-1----:R-:W-:Y:S01]  /*6990*/  @P6 SEL R182, RZ, 0x1, !P1 ;  /* 0x00000001ffb66807 */ /* 0x002fe20004800000 */
[----:B--2---:R-:W-:Y:S06]  /*69a0*/  @!P6 BRA `(.L_x_115) ;  /* 0x00000000009ce947 */ /* 0x004fec0003800000 */
[----:B------:R-:W-:Y:S01]  /*69b0*/  @P5 IMAD R7, R170, 0x2000, R175 ;  /* 0x00002000aa075824 */ /* 0x000fe200078e02af */
[----:B------:R-:W-:Y:S01]  /*69c0*/  ISETP.NE.AND P1, PT, R182, RZ, PT ;  /* 0x000000ffb600720c */ /* 0x000fe20003f25270 */
[----:B------:R-:W-:Y:S01]  /*69d0*/  BSSY B0, `(.L_x_116) ;  /* 0x0000010000007945 */ /* 0x000fe20003800000 */
[----:B------:R-:W-:Y:S01]  /*69e0*/  CS2R R142, SRZ ;  /* 0x00000000008e7805 */ /* 0x000fe2000001ff00 */
[--C-:B------:R-:W-:Y:S01]  /*69f0*/  @P5 IMAD R6, R176, -0x10, R7.reuse ;  /* 0xfffffff0b0065824 */ /* 0x100fe200078e0207 */
[----:B------:R-:W-:Y:S01]  /*6a00*/  CS2R R140, SRZ ;  /* 0x00000000008c7805 */ /* 0x000fe2000001ff00 */
[----:B------:R-:W-:Y:S01]  /*6a10*/  @P5 IMAD R5, R174, -0x10, R7 ;  /* 0xfffffff0ae055824 */ /* 0x000fe200078e0207 */
[----:B------:R-:W-:Y:S01]  /*6a20*/  CS2R R150, SRZ ;  /* 0x0000000000967805 */ /* 0x000fe2000001ff00 */
[----:B------:R-:W-:Y:S01]  /*6a30*/  @P5 IMAD R4, R173, 0x10, R6 ;  /* 0x00000010ad045824 */ /* 0x000fe200078e0206 */
[----:B------:R-:W-:Y:S02]  /*6a40*/  CS2R R148, SRZ ;  /* 0x0000000000947805 */ /* 0x000fe4000001ff00 */
[----:B------:R-:W-:Y:S02]  /*6a50*/  CS2R R146, SRZ ;  /* 0x0000000000927805 */ /* 0x000fe4000001ff00 */
[----:B------:R-:W-:Y:S02]  /*6a60*/  CS2R R144, SRZ ;  /* 0x0000000000907805 */ /* 0x000fe4000001ff00 */
[----:B------:R-:W-:Y:S02]  /*6a70*/  CS2R R154, SRZ ;  /* 0x00000000009a7805 */ /* 0x000fe4000001ff00 */
[----:B------:R-:W-:Y:S01]  /*6a80*/  CS2R R152, SRZ ;  /* 0x0000000000987805 */ /* 0x000fe2000001ff00 */
[----:B------:R-:W-:Y:S06]  /*6a90*/  @P1 BRA `(.L_x_117) ;  /* 0x00000000000c1947 */ /* 0x000fec0003800000 */
[----:B------:R-:W-:Y:S04]  /*6aa0*/  SHF.L.U32 R0, R169, 0x1f, RZ ;  /* 0x0000001fa9007819 */ /* 0x000fe800000006ff */
[----:B------:R-:W1:Y:S02]  /*6ab0*/  SYNCS.PHASECHK.TRANS64.TRYWAIT P1, [R3+URZ+0xb0], R0 ;  /* 0x0000b000030075a7 */ /* 0x000e6400080211ff */
[----:B-1----:R-:W-:Y:S05]  /*6ac0*/  @!P1 BRA `(.L_x_118) ;  /* 0x0000006400309947 */ /* 0x002fea0003800000 */
.L_x_117:
[----:B------:R-:W-:Y:S05]  /*6ad0*/  BSYNC B0 ;  /* 0x0000000000007941 */ /* 0x000fea0003800000 */
.L_x_116:
[----:B------:R-:W-:Y:S01]  /*6ae0*/  ISETP.NE.AND P1, PT, R183, RZ, PT ;  /* 0x000000ffb700720c */ /* 0x000fe20003f25270 */
[----:B-1----:R-:W-:Y:S02]  /*6af0*/  VIADD R3, R3, 0xd0 ;  /* 0x000000d003037836 */ /* 0x002fe40000000000 */
[----:B------:R-:W-:Y:S02]  /*6b00*/  IMAD.U32 R0, RZ, RZ, UR45 ;  /* 0x0000002dff007e24 */ /* 0x000fe4000f8e00ff */
[----:B------:R-:W-:Y:S03]  /*6b10*/  VIADD R170, R170, 0x1 ;  /* 0x00000001aaaa7836 */ /* 0x000fe60000000000 */
[----:B------:R-:W-:Y:S05]  /*6b20*/  PRMT R0, R0, 0x654, R3 ;  /* 0x0000065400007816 */ /* 0x000fea0000000003 */
[----:B------:R1:W2:Y:S04]  /*6b30*/  @P1 LDS.128 R140, [R7] ;  /* 0x00000000078c1984 */ /* 0x0002a80000000c00 */
[----:B------:R1:W1:Y:S04]  /*6b40*/  @P1 LDS.128 R148, [R5+0x20] ;  /* 0x0000200005941984 */ /* 0x0002680000000c00 */
[----:B------:R1:W1:Y:S04]  /*6b50*/  @P1 LDS.128 R144, [R6+0x10] ;  /* 0x0000100006901984 */ /* 0x0002680000000c00 */
[----:B------:R1:W1:Y:S01]  /*6b60*/  @P1 LDS.128 R152, [R4+0x10] ;  /* 0x0000100004981984 */ /* 0x0002620000000c00 */
[C---:B------:R-:W-:Y:S01]  /*6b70*/  ISETP.NE.AND P1, PT, R170.reuse, 0x4, PT ;  /* 0x00000004aa00780c */ /* 0x040fe20003f25270 */
[----:B------:R-:W-:Y:S01]  /*6b80*/  @!PT LDS RZ, [RZ] ;  /* 0x00000000fffff984 */ /* 0x000fe20000000800 */
[----:B------:R-:W-:Y:S01]  /*6b90*/  @!PT LDS RZ, [RZ] ;  /* 0x00000000fffff984 */ /* 0x000fe20000000800 */
[----:B------:R-:W-:Y:S01]  /*6ba0*/  @!PT LDS RZ, [RZ] ;  /* 0x00000000fffff984 */ /* 0x000fe20000000800 */
[----:B------:R-:W-:Y:S01]  /*6bb0*/  @!PT LDS RZ, [RZ] ;  /* 0x00000000fffff984 */ /* 0x000fe20000000800 */
[----:B------:R5:W-:Y:S06]  /*6bc0*/  MEMBAR.ALL.CTA ;  /* 0x0000000000007992 */ /* 0x000bec0000008000 */
[----:B-----5:R-:W5:Y:S01]  /*6bd0*/  FENCE.VIEW.ASYNC.S ;  /* 0x00000000000073c6 */ /* 0x020f620000000000 */
[----:B------:R-:W-:Y:S01]  /*6be0*/  SEL R170, R170, RZ, P1 ;  /* 0x000000ffaaaa7207 */ /* 0x000fe20000800000 */
[----:B-----5:R5:W-:Y:S02]  /*6bf0*/  SYNCS.ARRIVE.TRANS64.RED.A1T0 RZ, [R0+URZ], RZ ;  /* 0x000000ff00ff79a7 */ /* 0x020be400081004ff */
[----:B-----5:R-:W-:Y:S04]  /*6c00*/  SEL R0, RZ, 0x1, P1 ;  /* 0x00000001ff007807 */ /* 0x020fe80000800000 */
[----:B--2---:R-:W-:Y:S02]  /*6c10*/  LOP3.LUT R169, R169, R0, RZ, 0x3c, !PT ;  /* 0x00000000a9a97212 */ /* 0x004fe400078e3cff */
.L_x_115:
[----:B------:R-:W-:Y:S05]  /*6c20*/  BSYNC B1 ;  /* 0x0000000000017941 */ /* 0x000fea0003800000 */
.L_x_114:
[----:B------:R-:W-:Y:S04]  /*6c30*/  SHF.R.U32.HI R0, RZ, 0x15, R71 ;  /* 0x00000015ff007819 */ /* 0x000fe80000011647 */
[----:B------:R-:W-:Y:S01]  /*6c40*/  LOP3.LUT P1, RZ, R0, 0x3, R163, 0x48, !PT ;  /* 0x0000000300ff7812 */ /* 0x000fe200078248a3 */
[----:B------:R-:W-:Y:S01]  /*6c50*/  @!UPT UIADD3 URZ, UPT, UPT, URZ, URZ, URZ ;  /* 0x000000fffffff290 */ /* 0x000fe2000fffe0ff */
[----:B---3--:R-:W-:Y:S11]  /*6c60*/  @P0 BRA `(.L_x_119) ;  /* 0x0000000000080947 */ /* 0x008ff60003800000 */
[----:B------:R-:W2:Y:S02]  /*6c70*/  SYNCS.PHASECHK.TRANS64.TRYWAIT P0, [R165+URZ+0x120], R2 ;  /* 0x00012002a50075a7 */ /* 0x000ea400080011ff */
[----:B--2---:R-:W-:Y:S05]  /*6c80*/  @!P0 BRA `(.L_x_120) ;  /* 0x0000006000d48947 */ /* 0x004fea0003800000 */
.L_x_119:
[----:B------:R-:W-:Y:S04]  /*6c90*/  BSSY.RECONVERGENT B6, `(.L_x_121) ;  /* 0x0000012000067945 */ /* 0x000fe80003800200 */
[----:B------:R-:W-:Y:S05]  /*6ca0*/  @!P1 BRA `(.L_x_122) ;  /* 0x0000000000409947 */ /* 0x000fea0003800000 */
[----:B------:R-:W1:Y:S01]  /*6cb0*/  LDCU.64 UR8, c[0x4][0x78] ;  /* 0x01000f00ff0877ac */ /* 0x000e620008000a00 */
[----:B------:R-:W-:Y:S01]  /*6cc0*/  MOV R3, 0x0 ;  /* 0x0000000000037802 */ /* 0x000fe20000000f00 */
[----:B------:R-:W-:Y:S02]  /*6cd0*/  HFMA2 R12, -RZ, RZ, 0, 5.9604644775390625e-08 ;  /* 0x00000001ff0c7431 */ /* 0x000fe400000001ff */
[----:B------:R-:W-:Y:S02]  /*6ce0*/  IMAD.MOV.U32 R8, RZ, RZ, 0x192 ;  /* 0x00000192ff087424 */ /* 0x000fe400078e00ff */
[----:B------:R-:W-:Y:S01]  /*6cf0*/  IMAD.MOV.U32 R13, RZ, RZ, RZ ;  /* 0x000000ffff0d7224 */ /* 0x000fe200078e00ff */
[----:B------:R-:W3:Y:S01]  /*6d00*/  LDCU.64 UR6, c[0x4][0x80] ;  /* 0x01001000ff0677ac */ /* 0x000ee20008000a00 */
[----:B--2---:R-:W2:Y:S01]  /*6d10*/  LDC.64 R2, c[0x4][R3] ;  /* 0x0100000003027b82 */ /* 0x004ea20000000a00 */
[----:B------:R-:W5:Y:S01]  /*6d20*/  LDCU.64 UR4, c[0x4][0x18] ;  /* 0x01000300ff0477ac */ /* 0x000f620008000a00 */
[----:B-1----:R-:W-:Y:S01]  /*6d30*/  MOV R5, UR9 ;  /* 0x0000000900057c02 */ /* 0x002fe20008000f00 */
[----:B------:R-:W-:Y:S01]  /*6d40*/  IMAD.U32 R4, RZ, RZ, UR8 ;  /* 0x00000008ff047e24 */ /* 0x000fe2000f8e00ff */
[----:B---3--:R-:W-:Y:S01]  /*6d50*/  MOV R7, UR7 ;  /* 0x0000000700077c02 */ /* 0x008fe20008000f00 */
[----:B------:R-:W-:Y:S01]  /*6d60*/  IMAD.U32 R6, RZ, RZ, UR6 ;  /* 0x00000006ff067e24 */ /* 0x000fe2000f8e00ff */
[----:B-----5:R-:W-:Y:S01]  /*6d70*/  MOV R11, UR5 ;  /* 0x00000005000b7c02 */ /* 0x020fe20008000f00 */
[----:B------:R-:W-:Y:S02]  /*6d80*/  IMAD.U32 R10, RZ, RZ, UR4 ;  /* 0x00000004ff0a7e24 */ /* 0x000fe4000f8e00ff */
[----:B------:R-:W-:Y:S07]  /*6d90*/  LEPC R20, `(.L_x_122) ;  /* 0x000000001014794e */ /* 0x000fee0000000000 */
[----:B--2-4-:R-:W-:Y:S05]  /*6da0*/  CALL.ABS.NOINC R2 ;  /* 0x0000000002007343 */ /* 0x014fea0003c00000 */
.L_x_122:
[----:B------:R-:W-:Y:S05]  /*6db0*/  BSYNC.RECONVERGENT B6 ;  /* 0x0000000000067941 */ /* 0x000fea0003800200 */
.L_x_121:
[-C--:B------:R-:W-:Y:S01]  /*6dc0*/  F2FP.F16.E5M2.UNPACK_B R74, R140.reuse ;  /* 0x0000008cff4a723e */ /* 0x080fe200020004ff */
[----:B------:R-:W-:Y:S05]  /*6dd0*/  WARPSYNC.ALL ;  /* 0x0000000000007948 */ /* 0x000fea0003800000 */
[----:B------:R-:W-:Y:S01]  /*6de0*/  R2UR UR4, R71 ;  /* 0x00000000470472ca */ /* 0x000fe200000e0000 */
[--C-:B------:R-:W-:Y:S01]  /*6df0*/  HADD2.F32 R72, -RZ, R74.reuse.H0_H0 ;  /* 0x2000004aff487230 */ /* 0x100fe20000004100 */
[----:B------:R-:W-:Y:S01]  /*6e00*/  F2FP.F16.E5M2.UNPACK_B R76, R140.H1 ;  /* 0x0000008cff4c723e */ /* 0x000fe200030004ff */
[----:B------:R-:W-:Y:S01]  /*6e10*/  HADD2.F32 R75, -RZ, R74.H1_H1 ;  /* 0x3000004aff4b7230 */ /* 0x000fe20000004100 */
[-C--:B------:R-:W-:Y:S01]  /*6e20*/  F2FP.F16.E5M2.UNPACK_B R78, R141.reuse ;  /* 0x0000008dff4e723e */ /* 0x080fe200020004ff */
[----:B------:R-:W-:Y:S01]  /*6e30*/  BSSY.RECONVERGENT B0, `(.L_x_123) ;  /* 0x000011d000007945 */ /* 0x000fe20003800200 */
[----:B------:R-:W-:Y:S01]  /*6e40*/  F2FP.F16.E5M2.UNPACK_B R80, R141.H1 ;  /* 0x0000008dff50723e */ /* 0x000fe200030004ff */
[----:B------:R-:W-:Y:S01]  /*6e50*/  HADD2.F32 R74, -RZ, R76.H0_H0 ;  /* 0x2000004cff4a7230 */ /* 0x000fe20000004100 */
[-C--:B------:R-:W-:Y:S01]  /*6e60*/  F2FP.F16.E5M2.UNPACK_B R82, R142.reuse ;  /* 0x0000008eff52723e */ /* 0x080fe200020004ff */
[--C-:B------:R-:W-:Y:S01]  /*6e70*/  HADD2.F32 R77, -RZ, R78.reuse.H0_H0 ;  /* 0x2000004eff4d7230 */ /* 0x100fe20000004100 */
[----:B------:R-:W-:Y:S01]  /*6e80*/  F2FP.F16.E5M2.UNPACK_B R84, R142.H1 ;  /* 0x0000008eff54723e */ /* 0x000fe200030004ff */
[----:B------:R-:W-:Y:S01]  /*6e90*/  HADD2.F32 R78, -RZ, R78.H1_H1 ;  /* 0x3000004eff4e7230 */ /* 0x000fe20000004100 */
[-C--:B------:R-:W-:Y:S01]  /*6ea0*/  F2FP.F16.E5M2.UNPACK_B R86, R143.reuse ;  /* 0x0000008fff56723e */ /* 0x080fe200020004ff */
[----:B-1----:R-:W4:Y:S01]  /*6eb0*/  LDTM.x64 R4, tmem[UR4] ;  /* 0x00000004000479ee */ /* 0x002f220008340000 */
[----:B------:R-:W-:Y:S01]  /*6ec0*/  F2FP.F16.E5M2.UNPACK_B R88, R143.H1 ;  /* 0x0000008fff58723e */ /* 0x000fe200030004ff */
[----:B------:R-:W-:Y:S01]  /*6ed0*/  HADD2.F32 R76, -RZ, R76.H1_H1 ;  /* 0x3000004cff4c7230 */ /* 0x000fe20000004100 */
[-C--:B------:R-:W-:Y:S01]  /*6ee0*/  F2FP.F16.E5M2.UNPACK_B R90, R144.reuse ;  /* 0x00000090ff5a723e */ /* 0x080fe200020004ff */
[----:B------:R-:W-:Y:S01]  /*6ef0*/  HADD2.F32 R79, -RZ, R80.H0_H0 ;  /* 0x20000050ff4f7230 */ /* 0x000fe20000004100 */
[----:B------:R-:W-:Y:S01]  /*6f00*/  F2FP.F16.E5M2.UNPACK_B R92, R144.H1 ;  /* 0x00000090ff5c723e */ /* 0x000fe200030004ff */
[--C-:B------:R-:W-:Y:S01]  /*6f10*/  HADD2.F32 R81, -RZ, R82.reuse.H0_H0 ;  /* 0x20000052ff517230 */ /* 0x100fe20000004100 */
[----:B------:R-:W-:Y:S01]  /*6f20*/  SHF.L.U32 R188, R168, 0x4, RZ ;  /* 0x00000004a8bc7819 */ /* 0x000fe200000006ff */
[----:B------:R-:W-:Y:S01]  /*6f30*/  HADD2.F32 R82, -RZ, R82.H1_H1 ;  /* 0x30000052ff527230 */ /* 0x000fe20000004100 */
[----:B------:R-:W-:Y:S01]  /*6f40*/  SHF.L.U32 R192, R167, 0x4, RZ ;  /* 0x00000004a7c07819 */ /* 0x000fe200000006ff */
[--C-:B------:R-:W-:Y:S01]  /*6f50*/  HADD2.F32 R85, -RZ, R86.reuse.H0_H0 ;  /* 0x20000056ff557230 */ /* 0x100fe20000004100 */
[----:B------:R-:W-:Y:S01]  /*6f60*/  SHF.L.U32 R190, R173, 0x4, RZ ;  /* 0x00000004adbe7819 */ /* 0x000fe200000006ff */
[----:B------:R-:W-:Y:S01]  /*6f70*/  HADD2.F32 R86, -RZ, R86.H1_H1 ;  /* 0x30000056ff567230 */ /* 0x000fe20000004100 */
[----:B------:R-:W-:Y:S01]  /*6f80*/  IADD3 R181, PT, PT, R175, R192, RZ ;  /* 0x000000c0afb57210 */ /* 0x000fe20007ffe0ff */
[--C-:B------:R-:W-:Y:S01]  /*6f90*/  HADD2.F32 R89, -RZ, R90.reuse.H0_H0 ;  /* 0x2000005aff597230 */ /* 0x100fe20000004100 */
[----:B------:R-:W-:Y:S01]  /*6fa0*/  F2FP.F16.E5M2.UNPACK_B R94, R145 ;  /* 0x00000091ff5e723e */ /* 0x000fe200020004ff */
[----:B------:R-:W-:Y:S01]  /*6fb0*/  HADD2.F32 R90, -RZ, R90.H1_H1 ;  /* 0x3000005aff5a7230 */ /* 0x000fe20000004100 */
[----:B------:R-:W-:Y:S01]  /*6fc0*/  F2FP.F16.E5M2.UNPACK_B R98, R146 ;  /* 0x00000092ff62723e */ /* 0x000fe200020004ff */
[----:B------:R-:W-:Y:S01]  /*6fd0*/  HADD2.F32 R80, -RZ, R80.H1_H1 ;  /* 0x30000050ff507230 */ /* 0x000fe20000004100 */
[----:B------:R-:W-:Y:S01]  /*6fe0*/  F2FP.F16.E5M2.UNPACK_B R102, R147 ;  /* 0x00000093ff66723e */ /* 0x000fe200020004ff */
[--C-:B------:R-:W-:Y:S01]  /*6ff0*/  HADD2.F32 R93, -RZ, R94.reuse.H0_H0 ;  /* 0x2000005eff5d7230 */ /* 0x100fe20000004100 */
[----:B------:R-:W-:Y:S01]  /*7000*/  F2FP.F16.E5M2.UNPACK_B R106, R148 ;  /* 0x00000094ff6a723e */ /* 0x000fe200020004ff */
[----:B------:R-:W-:Y:S01]  /*7010*/  HADD2.F32 R94, -RZ, R94.H1_H1 ;  /* 0x3000005eff5e7230 */ /* 0x000fe20000004100 */
[----:B------:R-:W-:Y:S01]  /*7020*/  F2FP.F16.E5M2.UNPACK_B R110, R149 ;  /* 0x00000095ff6e723e */ /* 0x000fe200020004ff */
[C---:B----4-:R-:W-:Y:S01]  /*7030*/  FMUL R0, R70.reuse, R4 ;  /* 0x0000000446007220 */ /* 0x050fe20000400000 */
[C---:B--2---:R-:W-:Y:S01]  /*7040*/  FMUL R2, R70.reuse, R5 ;  /* 0x0000000546027220 */ /* 0x044fe20000400000 */
[C---:B------:R-:W-:Y:S01]  /*7050*/  FMUL R4, R70.reuse, R8 ;  /* 0x0000000846047220 */ /* 0x040fe20000400000 */
[C---:B------:R-:W-:Y:S01]  /*7060*/  FMUL R5, R70.reuse, R9 ;  /* 0x0000000946057220 */ /* 0x040fe20000400000 */
[C---:B------:R-:W-:Y:S01]  /*7070*/  FFMA R0, R73.reuse, R72, R0 ;  /* 0x0000004849007223 */ /* 0x040fe20000000000 */
[C---:B------:R-:W-:Y:S01]  /*7080*/  FFMA R2, R73.reuse, R75, R2 ;  /* 0x0000004b49027223 */ /* 0x040fe20000000002 */
[C---:B------:R-:W-:Y:S01]  /*7090*/  FMUL R8, R70.reuse, R12 ;  /* 0x0000000c46087220 */ /* 0x040fe20000400000 */
[C---:B------:R-:W-:Y:S01]  /*70a0*/  FMUL R9, R70.reuse, R13 ;  /* 0x0000000d46097220 */ /* 0x040fe20000400000 */
[C---:B------:R-:W-:Y:S01]  /*70b0*/  FMUL R12, R70.reuse, R16 ;  /* 0x00000010460c7220 */ /* 0x040fe20000400000 */
[C---:B------:R-:W-:Y:S01]  /*70c0*/  FMUL R13, R70.reuse, R17 ;  /* 0x00000011460d7220 */ /* 0x040fe20000400000 */
[C---:B------:R-:W-:Y:S01]  /*70d0*/  FMUL R16, R70.reuse, R20 ;  /* 0x0000001446107220 */ /* 0x040fe20000400000 */
[C---:B------:R-:W-:Y:S01]  /*70e0*/  FMUL R17, R70.reuse, R21 ;  /* 0x0000001546117220 */ /* 0x040fe20000400000 */
[C---:B------:R-:W-:Y:S01]  /*70f0*/  FMUL R20, R70.reuse, R24 ;  /* 0x0000001846147220 */ /* 0x040fe20000400000 */
[C---:B------:R-:W-:Y:S01]  /*7100*/  FMUL R21, R70.reuse, R25 ;  /* 0x0000001946157220 */ /* 0x040fe20000400000 */
[--C-:B------:R-:W-:Y:S02]  /*7110*/  HADD2.F32 R97, -RZ, R98.reuse.H0_H0 ;  /* 0x20000062ff617230 */ /* 0x100fe40000004100 */
[C---:B------:R-:W-:Y:S01]  /*7120*/  FMUL R24, R70.reuse, R28 ;  /* 0x0000001c46187220 */ /* 0x040fe20000400000 */
[----:B------:R-:W-:Y:S02]  /*7130*/  HADD2.F32 R98, -RZ, R98.H1_H1 ;  /* 0x30000062ff627230 */ /* 0x000fe40000004100 */
[C---:B------:R-:W-:Y:S01]  /*7140*/  FMUL R25, R70.reuse, R29 ;  /* 0x0000001d46197220 */ /* 0x040fe20000400000 */
[--C-:B------:R-:W-:Y:S02]  /*7150*/  HADD2.F32 R101, -RZ, R102.reuse.H0_H0 ;  /* 0x20000066ff657230 */ /* 0x100fe40000004100 */
[C---:B------:R-:W-:Y:S01]  /*7160*/  FMUL R28, R70.reuse, R32 ;  /* 0x00000020461c7220 */ /* 0x040fe20000400000 */
[----:B------:R-:W-:Y:S02]  /*7170*/  HADD2.F32 R102, -RZ, R102.H1_H1 ;  /* 0x30000066ff667230 */ /* 0x000fe40000004100 */
[C---:B------:R-:W-:Y:S01]  /*7180*/  FMUL R29, R70.reuse, R33 ;  /* 0x00000021461d7220 */ /* 0x040fe20000400000 */
[--C-:B------:R-:W-:Y:S02]  /*7190*/  HADD2.F32 R105, -RZ, R106.reuse.H0_H0 ;  /* 0x2000006aff697230 */ /* 0x100fe40000004100 */
[C---:B------:R-:W-:Y:S01]  /*71a0*/  FMUL R32, R70.reuse, R36 ;  /* 0x0000002446207220 */ /* 0x040fe20000400000 */
[----:B------:R-:W-:Y:S01]  /*71b0*/  F2FP.F16.E5M2.UNPACK_B R96, R145.H1 ;  /* 0x00000091ff60723e */ /* 0x000fe200030004ff */
[----:B------:R-:W-:Y:S02]  /*71c0*/  HADD2.F32 R106, -RZ, R106.H1_H1 ;  /* 0x3000006aff6a7230 */ /* 0x000fe40000004100 */
[C---:B------:R-:W-:Y:S01]  /*71d0*/  FMUL R33, R70.reuse, R37 ;  /* 0x0000002546217220 */ /* 0x040fe20000400000 */
[--C-:B------:R-:W-:Y:S02]  /*71e0*/  HADD2.F32 R109, -RZ, R110.reuse.H0_H0 ;  /* 0x2000006eff6d7230 */ /* 0x100fe40000004100 */
[C---:B------:R-:W-:Y:S01]  /*71f0*/  FMUL R36, R70.reuse, R40 ;  /* 0x0000002846247220 */ /* 0x040fe20000400000 */
[----:B------:R-:W-:Y:S01]  /*7200*/  F2FP.F16.E5M2.UNPACK_B R100, R146.H1 ;  /* 0x00000092ff64723e */ /* 0x000fe200030004ff */
[----:B------:R-:W-:Y:S02]  /*7210*/  HADD2.F32 R110, -RZ, R110.H1_H1 ;  /* 0x3000006eff6e7230 */ /* 0x000fe40000004100 */
[C---:B------:R-:W-:Y:S01]  /*7220*/  FMUL R37, R70.reuse, R41 ;  /* 0x0000002946257220 */ /* 0x040fe20000400000 */
[C---:B------:R-:W-:Y:S01]  /*7230*/  FMUL R40, R70.reuse, R44 ;  /* 0x0000002c46287220 */ /* 0x040fe20000400000 */
[----:B------:R-:W-:Y:S01]  /*7240*/  F2FP.F16.E5M2.UNPACK_B R104, R147.H1 ;  /* 0x00000093ff68723e */ /* 0x000fe200030004ff */
        /* <DEDUP_REMOVED lines=8> */
[----:B------:R-:W-:Y:S01]  /*72d0*/  F2FP.F16.E5M2.UNPACK_B R114, R150 ;  /* 0x00000096ff72723e */ /* 0x000fe200020004ff */
[C---:B------:R-:W-:Y:S01]  /*72e0*/  FMUL R53, R70.reuse, R57 ;  /* 0x0000003946357220 */ /* 0x040fe20000400000 */
[C---:B------:R-:W-:Y:S01]  /*72f0*/  FMUL R56, R70.reuse, R60 ;  /* 0x0000003c46387220 */ /* 0x040fe20000400000 */
[----:B------:R-:W-:Y:S01]  /*7300*/  F2FP.F16.E5M2.UNPACK_B R116, R150.H1 ;  /* 0x00000096ff74723e */ /* 0x000fe200030004ff */
[C---:B------:R-:W-:Y:S01]  /*7310*/  FMUL R57, R70.reuse, R61 ;  /* 0x0000003d46397220 */ /* 0x040fe20000400000 */
[--C-:B------:R-:W-:Y:S02]  /*7320*/  HADD2.F32 R113, -RZ, R114.reuse.H0_H0 ;  /* 0x20000072ff717230 */ /* 0x100fe40000004100 */
[C---:B------:R-:W-:Y:S01]  /*7330*/  FMUL R60, R70.reuse, R64 ;  /* 0x00000040463c7220 */ /* 0x040fe20000400000 */
[----:B------:R-:W-:Y:S01]  /*7340*/  F2FP.F16.E5M2.UNPACK_B R118, R151 ;  /* 0x00000097ff76723e */ /* 0x000fe200020004ff */
[----:B------:R-:W-:Y:S02]  /*7350*/  HADD2.F32 R114, -RZ, R114.H1_H1 ;  /* 0x30000072ff727230 */ /* 0x000fe40000004100 */
[C---:B------:R-:W-:Y:S01]  /*7360*/  FMUL R61, R70.reuse, R65 ;  /* 0x00000041463d7220 */ /* 0x040fe20000400000 */
[C---:B------:R-:W-:Y:S01]  /*7370*/  FMUL R3, R70.reuse, R6 ;  /* 0x0000000646037220 */ /* 0x040fe20000400000 */
[----:B------:R-:W-:Y:S01]  /*7380*/  F2FP.F16.E5M2.UNPACK_B R120, R151.H1 ;  /* 0x00000097ff78723e */ /* 0x000fe200030004ff */
[--C-:B------:R-:W-:Y:S02]  /*7390*/  HADD2.F32 R117, -RZ, R118.reuse.H0_H0 ;  /* 0x20000076ff757230 */ /* 0x100fe40000004100 */
[C---:B------:R-:W-:Y:S01]  /*73a0*/  FMUL R7, R70.reuse, R7 ;  /* 0x0000000746077220 */ /* 0x040fe20000400000 */
[C---:B------:R-:W-:Y:S01]  /*73b0*/  FFMA R3, R73.reuse, R74, R3 ;  /* 0x0000004a49037223 */ /* 0x040fe20000000003 */
[----:B------:R-:W-:Y:S01]  /*73c0*/  F2FP.F16.E5M2.UNPACK_B R122, R152 ;  /* 0x00000098ff7a723e */ /* 0x000fe200020004ff */
[----:B------:R-:W-:Y:S02]  /*73d0*/  HADD2.F32 R118, -RZ, R118.H1_H1 ;  /* 0x30000076ff767230 */ /* 0x000fe40000004100 */
[C---:B------:R-:W-:Y:S01]  /*73e0*/  FFMA R7, R73.reuse, R76, R7 ;  /* 0x0000004c49077223 */ /* 0x040fe20000000007 */
[C---:B------:R-:W-:Y:S01]  /*73f0*/  FFMA R4, R73.reuse, R77, R4 ;  /* 0x0000004d49047223 */ /* 0x040fe20000000004 */
[----:B------:R-:W-:Y:S01]  /*7400*/  F2FP.F16.E5M2.UNPACK_B R124, R152.H1 ;  /* 0x00000098ff7c723e */ /* 0x000fe200030004ff */
[----:B------:R-:W-:Y:S01]  /*7410*/  FFMA R5, R73, R78, R5 ;  /* 0x0000004e49057223 */ /* 0x000fe20000000005 */
[--C-:B------:R-:W-:Y:S01]  /*7420*/  HADD2.F32 R121, -RZ, R122.reuse.H0_H0 ;  /* 0x2000007aff797230 */ /* 0x100fe20000004100 */
[----:B------:R-:W-:Y:S01]  /*7430*/  F2FP.SATFINITE.E5M2.F32.PACK_AB_MERGE_C R179, R7, R3, RZ ;  /* 0x0000000307b3723e */ /* 0x000fe200048060ff */
[----:B------:R-:W-:Y:S02]  /*7440*/  HADD2.F32 R122, -RZ, R122.H1_H1 ;  /* 0x3000007aff7a7230 */ /* 0x000fe40000004100 */
[C---:B------:R-:W-:Y:S01]  /*7450*/  FMUL R6, R70.reuse, R10 ;  /* 0x0000000a46067220 */ /* 0x040fe20000400000 */
[----:B------:R-:W-:Y:S01]  /*7460*/  FMUL R11, R70, R11 ;  /* 0x0000000b460b7220 */ /* 0x000fe20000400000 */
[--C-:B------:R-:W-:Y:S01]  /*7470*/  HADD2.F32 R83, -RZ, R84.reuse.H0_H0 ;  /* 0x20000054ff537230 */ /* 0x100fe20000004100 */
[----:B------:R-:W-:Y:S01]  /*7480*/  F2FP.SATFINITE.E5M2.F32.PACK_AB_MERGE_C R184, R2, R0, R179 ;  /* 0x0000000002b8723e */ /* 0x000fe200048060b3 */
[----:B------:R-:W-:Y:S01]  /*7490*/  FFMA R6, R73, R79, R6 ;  /* 0x0000004f49067223 */ /* 0x000fe20000000006 */
[----:B------:R-:W-:Y:S01]  /*74a0*/  IADD3 R179, PT, PT, R175, R188, RZ ;  /* 0x000000bcafb37210 */ /* 0x000fe20007ffe0ff */
[C---:B------:R-:W-:Y:S01]  /*74b0*/  FFMA R11, R73.reuse, R80, R11 ;  /* 0x00000050490b7223 */ /* 0x040fe2000000000b */
[C---:B------:R-:W-:Y:S01]  /*74c0*/  FFMA R8, R73.reuse, R81, R8 ;  /* 0x0000005149087223 */ /* 0x040fe20000000008 */
[----:B------:R-:W-:Y:S01]  /*74d0*/  FFMA R9, R73, R82, R9 ;  /* 0x0000005249097223 */ /* 0x000fe20000000009 */
[----:B------:R-:W-:Y:S01]  /*74e0*/  IADD3 R180, PT, PT, R190, R179, RZ ;  /* 0x000000b3beb47210 */ /* 0x000fe20007ffe0ff */
[----:B------:R-:W-:Y:S01]  /*74f0*/  HADD2.F32 R84, -RZ, R84.H1_H1 ;  /* 0x30000054ff547230 */ /* 0x000fe20000004100 */
[----:B------:R-:W-:Y:S01]  /*7500*/  F2FP.SATFINITE.E5M2.F32.PACK_AB_MERGE_C R185, R11, R6, RZ ;  /* 0x000000060bb9723e */ /* 0x000fe200048060ff */
[C---:B------:R-:W-:Y:S01]  /*7510*/  FMUL R10, R70.reuse, R14 ;  /* 0x0000000e460a7220 */ /* 0x040fe20000400000 */
[C---:B------:R-:W-:Y:S01]  /*7520*/  FMUL R15, R70.reuse, R15 ;  /* 0x0000000f460f7220 */ /* 0x040fe20000400000 */
[--C-:B------:R-:W-:Y:S01]  /*7530*/  HADD2.F32 R87, -RZ, R88.reuse.H0_H0 ;  /* 0x20000058ff577230 */ /* 0x100fe20000004100 */
[----:B------:R-:W-:Y:S01]  /*7540*/  F2FP.SATFINITE.E5M2.F32.PACK_AB_MERGE_C R185, R5, R4, R185 ;  /* 0x0000000405b9723e */ /* 0x000fe200048060b9 */
[C---:B------:R-:W-:Y:S01]  /*7550*/  FFMA R10, R73.reuse, R83, R10 ;  /* 0x00000053490a7223 */ /* 0x040fe2000000000a */
[C---:B------:R-:W-:Y:S01]  /*7560*/  FFMA R15, R73.reuse, R84, R15 ;  /* 0x00000054490f7223 */ /* 0x040fe2000000000f */
[C---:B------:R-:W-:Y:S01]  /*7570*/  FFMA R12, R73.reuse, R85, R12 ;  /* 0x00000055490c7223 */ /* 0x040fe2000000000c */
[----:B------:R-:W-:Y:S01]  /*7580*/  FFMA R13, R73, R86, R13 ;  /* 0x00000056490d7223 */ /* 0x000fe2000000000d */
[----:B------:R-:W-:Y:S02]  /*7590*/  HADD2.F32 R88, -RZ, R88.H1_H1 ;  /* 0x30000058ff587230 */ /* 0x000fe40000004100 */
[C---:B------:R-:W-:Y:S01]  /*75a0*/  FMUL R14, R70.reuse, R18 ;  /* 0x00000012460e7220 */ /* 0x040fe20000400000 */
[----:B------:R-:W-:Y:S01]  /*75b0*/  F2FP.F16.E5M2.UNPACK_B R126, R153 ;  /* 0x00000099ff7e723e */ /* 0x000fe200020004ff */
[C---:B------:R-:W-:Y:S01]  /*75c0*/  FMUL R19, R70.reuse, R19 ;  /* 0x0000001346137220 */ /* 0x040fe20000400000 */
[----:B------:R-:W-:Y:S01]  /*75d0*/  HADD2.F32 R91, -RZ, R92.H0_H0 ;  /* 0x2000005cff5b7230 */ /* 0x000fe20000004100 */
[----:B------:R-:W-:Y:S01]  /*75e0*/  F2FP.SATFINITE.E5M2.F32.PACK_AB_MERGE_C R186, R15, R10, RZ ;  /* 0x0000000a0fba723e */ /* 0x000fe200048060ff */
[C---:B------:R-:W-:Y:S01]  /*75f0*/  FFMA R14, R73.reuse, R87, R14 ;  /* 0x00000057490e7223 */ /* 0x040fe2000000000e */
[C---:B------:R-:W-:Y:S01]  /*7600*/  FFMA R19, R73.reuse, R88, R19 ;  /* 0x0000005849137223 */ /* 0x040fe20000000013 */
[C---:B------:R-:W-:Y:S01]  /*7610*/  FFMA R16, R73.reuse, R89, R16 ;  /* 0x0000005949107223 */ /* 0x040fe20000000010 */
[----:B------:R-:W-:Y:S01]  /*7620*/  F2FP.F16.E5M2.UNPACK_B R128, R153.H1 ;  /* 0x00000099ff80723e */ /* 0x000fe200030004ff */
[----:B------:R-:W-:Y:S01]  /*7630*/  FFMA R17, R73, R90, R17 ;  /* 0x0000005a49117223 */ /* 0x000fe20000000011 */
[----:B------:R-:W-:Y:S01]  /*7640*/  F2FP.SATFINITE.E5M2.F32.PACK_AB_MERGE_C R186, R9, R8, R186 ;  /* 0x0000000809ba723e */ /* 0x000fe200048060ba */
[--C-:B------:R-:W-:Y:S01]  /*7650*/  HADD2.F32 R125, -RZ, R126.reuse.H0_H0 ;  /* 0x2000007eff7d7230 */ /* 0x100fe20000004100 */
[----:B------:R-:W-:Y:S01]  /*7660*/  F2FP.SATFINITE.E5M2.F32.PACK_AB_MERGE_C R187, R19, R14, RZ ;  /* 0x0000000e13bb723e */ /* 0x000fe200048060ff */
[----:B------:R-:W-:Y:S02]  /*7670*/  HADD2.F32 R126, -RZ, R126.H1_H1 ;  /* 0x3000007eff7e7230 */ /* 0x000fe40000004100 */
[C---:B------:R-:W-:Y:S01]  /*7680*/  FMUL R18, R70.reuse, R22 ;  /* 0x0000001646127220 */ /* 0x040fe20000400000 */
[----:B------:R-:W-:Y:S01]  /*7690*/  HADD2.F32 R92, -RZ, R92.H1_H1 ;  /* 0x3000005cff5c7230 */ /* 0x000fe20000004100 */
[----:B------:R-:W-:Y:S01]  /*76a0*/  F2FP.SATFINITE.E5M2.F32.PACK_AB_MERGE_C R187, R13, R12, R187 ;  /* 0x0000000c0dbb723e */ /* 0x000fe200048060bb */
[C---:B------:R-:W-:Y:S01]  /*76b0*/  FMUL R23, R70.reuse, R23 ;  /* 0x0000001746177220 */ /* 0x040fe20000400000 */
[--C-:B------:R-:W-:Y:S02]  /*76c0*/  HADD2.F32 R95, -RZ, R96.reuse.H0_H0 ;  /* 0x20000060ff5f7230 */ /* 0x100fe40000004100 */
[C---:B------:R-:W-:Y:S01]  /*76d0*/  FFMA R18, R73.reuse, R91, R18 ;  /* 0x0000005b49127223 */ /* 0x040fe20000000012 */
[----:B------:R-:W-:Y:S01]  /*76e0*/  HADD2.F32 R96, -RZ, R96.H1_H1 ;  /* 0x30000060ff607230 */ /* 0x000fe20000004100 */
[----:B------:R1:W-:Y:S01]  /*76f0*/  STS.128 [R137+UR44+0x8200], R184 ;  /* 0x008200b889007988 */ /* 0x0003e20008000c2c */
[C---:B------:R-:W-:Y:S01]  /*7700*/  FFMA R23, R73.reuse, R92, R23 ;  /* 0x0000005c49177223 */ /* 0x040fe20000000017 */
[C---:B------:R-:W-:Y:S01]  /*7710*/  FFMA R20, R73.reuse, R93, R20 ;  /* 0x0000005d49147223 */ /* 0x040fe20000000014 */
[----:B------:R-:W-:Y:S01]  /*7720*/  FFMA R21, R73, R94, R21 ;  /* 0x0000005e49157223 */ /* 0x000fe20000000015 */
        /* <DEDUP_REMOVED lines=20> */
[----:B------:R-:W-:Y:S02]  /*7870*/  HADD2.F32 R104, -RZ, R104.H1_H1 ;  /* 0x30000068ff687230 */ /* 0x000fe40000004100 */
        /* <DEDUP_REMOVED lines=24> */
[----:B------:R1:W-:Y:S01]  /*7a00*/  STS.128 [R179+0x8010], R196 ;  /* 0x008010c4b3007388 */ /* 0x0003e20000000c00 */
[C---:B------:R-:W-:Y:S01]  /*7a10*/  FFMA R39, R73.reuse, R108, R39 ;  /* 0x0000006c49277223 */ /* 0x040fe20000000027 */
[C---:B------:R-:W-:Y:S01]  /*7a20*/  FFMA R36, R73.reuse, R109, R36 ;  /* 0x0000006d49247223 */ /* 0x040fe20000000024 */
[----:B------:R-:W-:Y:S01]  /*7a30*/  FFMA R37, R73, R110, R37 ;  /* 0x0000006e49257223 */ /* 0x000fe20000000025 */
[----:B------:R-:W-:Y:S01]  /*7a40*/  FMUL R38, R70, R42 ;  /* 0x0000002a46267220 */ /* 0x000fe20000400000 */
[----:B------:R-:W-:Y:S01]  /*7a50*/  ISETP.NE.AND P0, PT, R178, RZ, PT ;  /* 0x000000ffb200720c */ /* 0x000fe20003f05270 */
[C---:B------:R-:W-:Y:S01]  /*7a60*/  FMUL R43, R70.reuse, R43 ;  /* 0x0000002b462b7220 */ /* 0x040fe20000400000 */
[--C-:B------:R-:W-:Y:S01]  /*7a70*/  HADD2.F32 R115, -RZ, R116.reuse.H0_H0 ;  /* 0x20000074ff737230 */ /* 0x100fe20000004100 */
[----:B------:R-:W-:Y:S01]  /*7a80*/  F2FP.SATFINITE.E5M2.F32.PACK_AB_MERGE_C R200, R39, R34, RZ ;  /* 0x0000002227c8723e */ /* 0x000fe200048060ff */
[C---:B------:R-:W-:Y:S01]  /*7a90*/  FFMA R38, R73.reuse, R111, R38 ;  /* 0x0000006f49267223 */ /* 0x040fe20000000026 */
[C---:B------:R-:W-:Y:S01]  /*7aa0*/  FFMA R43, R73.reuse, R112, R43 ;  /* 0x00000070492b7223 */ /* 0x040fe2000000002b */
[----:B------:R-:W-:Y:S01]  /*7ab0*/  FFMA R40, R73, R113, R40 ;  /* 0x0000007149287223 */ /* 0x000fe20000000028 */
[----:B------:R-:W-:Y:S01]  /*7ac0*/  F2FP.SATFINITE.E5M2.F32.PACK_AB_MERGE_C R200, R33, R32, R200 ;  /* 0x0000002021c8723e */ /* 0x000fe200048060c8 */
[----:B------:R-:W-:Y:S01]  /*7ad0*/  FFMA R41, R73, R114, R41 ;  /* 0x0000007249297223 */ /* 0x000fe20000000029 */
        /* <DEDUP_REMOVED lines=8> */
[----:B------:R-:W-:Y:S01]  /*7b60*/  FFMA R44, R73, R117, R44 ;  /* 0x00000075492c7223 */ /* 0x000fe2000000002c */
[----:B------:R-:W-:Y:S01]  /*7b70*/  ISETP.NE.AND P6, PT, R189, RZ, PT ;  /* 0x000000ffbd00720c */ /* 0x000fe20003fc5270 */
[----:B------:R-:W-:Y:S01]  /*7b80*/  FFMA R45, R73, R118, R45 ;  /* 0x00000076492d7223 */ /* 0x000fe2000000002d */
[----:B------:R-:W-:Y:S01]  /*7b90*/  HADD2.F32 R120, -RZ, R120.H1_H1 ;  /* 0x30000078ff787230 */ /* 0x000fe20000004100 */
[----:B------:R-:W-:Y:S01]  /*7ba0*/  F2FP.SATFINITE.E5M2.F32.PACK_AB_MERGE_C R202, R47, R42, RZ ;  /* 0x0000002a2fca723e */ /* 0x000fe200048060ff */
[C---:B------:R-:W-:Y:S01]  /*7bb0*/  FMUL R46, R70.reuse, R50 ;  /* 0x00000032462e7220 */ /* 0x040fe20000400000 */
[C---:B------:R-:W-:Y:S01]  /*7bc0*/  FMUL R51, R70.reuse, R51 ;  /* 0x0000003346337220 */ /* 0x040fe20000400000 */
[--C-:B------:R-:W-:Y:S02]  /*7bd0*/  HADD2.F32 R123, -RZ, R124.reuse.H0_H0 ;  /* 0x2000007cff7b7230 */ /* 0x100fe40000004100 */
[C---:B------:R-:W-:Y:S01]  /*7be0*/  FMUL R50, R70.reuse, R54 ;  /* 0x0000003646327220 */ /* 0x040fe20000400000 */
[C---:B------:R-:W-:Y:S01]  /*7bf0*/  FFMA R46, R73.reuse, R119, R46 ;  /* 0x00000077492e7223 */ /* 0x040fe2000000002e */
[----:B------:R-:W-:Y:S02]  /*7c00*/  HADD2.F32 R124, -RZ, R124.H1_H1 ;  /* 0x3000007cff7c7230 */ /* 0x000fe40000004100 */
[C---:B------:R-:W-:Y:S01]  /*7c10*/  FFMA R51, R73.reuse, R120, R51 ;  /* 0x0000007849337223 */ /* 0x040fe20000000033 */
[C---:B------:R-:W-:Y:S01]  /*7c20*/  FMUL R55, R70.reuse, R55 ;  /* 0x0000003746377220 */ /* 0x040fe20000400000 */
[C---:B------:R-:W-:Y:S01]  /*7c30*/  FFMA R48, R73.reuse, R121, R48 ;  /* 0x0000007949307223 */ /* 0x040fe20000000030 */
[C---:B------:R-:W-:Y:S01]  /*7c40*/  FFMA R49, R73.reuse, R122, R49 ;  /* 0x0000007a49317223 */ /* 0x040fe20000000031 */
[--C-:B------:R-:W-:Y:S02]  /*7c50*/  HADD2.F32 R127, -RZ, R128.reuse.H0_H0 ;  /* 0x20000080ff7f7230 */ /* 0x100fe40000004100 */
[C---:B------:R-:W-:Y:S01]  /*7c60*/  FFMA R50, R73.reuse, R123, R50 ;  /* 0x0000007b49327223 */ /* 0x040fe20000000032 */
[----:B------:R-:W-:Y:S02]  /*7c70*/  HADD2.F32 R128, -RZ, R128.H1_H1 ;  /* 0x30000080ff807230 */ /* 0x000fe40000004100 */
[C---:B------:R-:W-:Y:S01]  /*7c80*/  FMUL R54, R70.reuse, R58 ;  /* 0x0000003a46367220 */ /* 0x040fe20000400000 */
        /* <DEDUP_REMOVED lines=16> */
[----:B------:R-:W-:Y:S01]  /*7d90*/  FFMA R63, R73, R132, R63 ;  /* 0x00000084493f7223 */ /* 0x000fe2000000003f */
[----:B------:R-:W-:Y:S01]  /*7da0*/  FMUL R67, R70, R67 ;  /* 0x0000004346437220 */ /* 0x000fe20000400000 */
[----:B------:R-:W-:Y:S01]  /*7db0*/  F2FP.SATFINITE.E5M2.F32.PACK_AB_MERGE_C R203, R51, R46, RZ ;  /* 0x0000002e33cb723e */ /* 0x000fe200048060ff */
[C---:B------:R-:W-:Y:S01]  /*7dc0*/  FFMA R60, R73.reuse, R133, R60 ;  /* 0x00000085493c7223 */ /* 0x040fe2000000003c */
[C---:B------:R-:W-:Y:S01]  /*7dd0*/  FFMA R61, R73.reuse, R134, R61 ;  /* 0x00000086493d7223 */ /* 0x040fe2000000003d */
[C---:B------:R-:W-:Y:S01]  /*7de0*/  FFMA R62, R73.reuse, R135, R62 ;  /* 0x00000087493e7223 */ /* 0x040fe2000000003e */
[----:B------:R-:W-:Y:S01]  /*7df0*/  FFMA R67, R73, R136, R67 ;  /* 0x0000008849437223 */ /* 0x000fe20000000043 */
[----:B------:R-:W-:Y:S02]  /*7e00*/  F2FP.SATFINITE.E5M2.F32.PACK_AB_MERGE_C R202, R41, R40, R202 ;  /* 0x0000002829ca723e */ /* 0x000fe400048060ca */
[----:B------:R-:W-:Y:S02]  /*7e10*/  F2FP.SATFINITE.E5M2.F32.PACK_AB_MERGE_C R203, R45, R44, R203 ;  /* 0x0000002c2dcb723e */ /* 0x000fe400048060cb */
[----:B------:R-:W-:Y:S02]  /*7e20*/  F2FP.SATFINITE.E5M2.F32.PACK_AB_MERGE_C R204, R55, R50, RZ ;  /* 0x0000003237cc723e */ /* 0x000fe400048060ff */
[----:B------:R-:W-:Y:S01]  /*7e30*/  F2FP.SATFINITE.E5M2.F32.PACK_AB_MERGE_C R205, R59, R54, RZ ;  /* 0x000000363bcd723e */ /* 0x000fe200048060ff */
[----:B------:R1:W-:Y:S01]  /*7e40*/  STS.128 [R181+0x8020], R200 ;  /* 0x008020c8b5007388 */ /* 0x0003e20000000c00 */
[----:B------:R-:W-:Y:S02]  /*7e50*/  F2FP.SATFINITE.E5M2.F32.PACK_AB_MERGE_C R206, R63, R58, RZ ;  /* 0x0000003a3fce723e */ /* 0x000fe400048060ff */
[----:B------:R-:W-:Y:S02]  /*7e60*/  F2FP.SATFINITE.E5M2.F32.PACK_AB_MERGE_C R207, R67, R62, RZ ;  /* 0x0000003e43cf723e */ /* 0x000fe400048060ff */
[----:B------:R-:W-:Y:S02]  /*7e70*/  F2FP.SATFINITE.E5M2.F32.PACK_AB_MERGE_C R204, R49, R48, R204 ;  /* 0x0000003031cc723e */ /* 0x000fe400048060cc */
[----:B------:R-:W-:Y:S02]  /*7e80*/  F2FP.SATFINITE.E5M2.F32.PACK_AB_MERGE_C R205, R53, R52, R205 ;  /* 0x0000003435cd723e */ /* 0x000fe400048060cd */
[----:B------:R-:W-:Y:S02]  /*7e90*/  F2FP.SATFINITE.E5M2.F32.PACK_AB_MERGE_C R206, R57, R56, R206 ;  /* 0x0000003839ce723e */ /* 0x000fe400048060ce */
[----:B------:R-:W-:Y:S02]  /*7ea0*/  F2FP.SATFINITE.E5M2.F32.PACK_AB_MERGE_C R207, R61, R60, R207 ;  /* 0x0000003c3dcf723e */ /* 0x000fe400048060cf */
[----:B------:R-:W-:Y:S02]  /*7eb0*/  LEA R191, R170, UR44, 0x3 ;  /* 0x0000002caabf7c11 */ /* 0x000fe4000f8e18ff */
[----:B------:R-:W-:Y:S01]  /*7ec0*/  @P6 SHF.L.U32 R194, R169, 0x1f, RZ ;  /* 0x0000001fa9c26819 */ /* 0x000fe200000006ff */
[----:B------:R1:W-:Y:S01]  /*7ed0*/  STS.128 [R180+0x8010], R204 ;  /* 0x008010ccb4007388 */ /* 0x0003e20000000c00 */
[----:B------:R-:W-:Y:S01]  /*7ee0*/  @!PT LDS RZ, [RZ] ;  /* 0x00000000fffff984 */ /* 0x000fe20000000800 */
[----:B------:R-:W-:Y:S01]  /*7ef0*/  @!PT LDS RZ, [RZ] ;  /* 0x00000000fffff984 */ /* 0x000fe20000000800 */
[----:B------:R-:W-:Y:S01]  /*7f00*/  @!PT LDS RZ, [RZ] ;  /* 0x00000000fffff984 */ /* 0x000fe20000000800 */
[----:B------:R-:W-:Y:S01]  /*7f10*/  @!PT LDS RZ, [RZ] ;  /* 0x00000000fffff984 */ /* 0x000fe20000000800 */
[----:B------:R2:W-:Y:S07]  /*7f20*/  MEMBAR.ALL.CTA ;  /* 0x0000000000007992 */ /* 0x0005ee0000008000 */
[----:B--2---:R-:W2:Y:S02]  /*7f30*/  FENCE.VIEW.ASYNC.S ;  /* 0x00000000000073c6 */ /* 0x004ea40000000000 */
[----:B--2---:R-:W-:Y:S06]  /*7f40*/  BAR.SYNC.DEFER_BLOCKING 0x1, 0x80 ;  /* 0x0042000000007b1d */ /* 0x004fec0000010000 */
[----:B------:R-:W-:Y:S05]  /*7f50*/  @P0 BRA `(.L_x_124) ;  /* 0x0000000000280947 */ /* 0x000fea0003800000 */
[----:B------:R-:W-:Y:S01]  /*7f60*/  UIADD3 UR4, UPT, UPT, UR44, 0x8200, URZ ;  /* 0x000082002c047890 */ /* 0x000fe2000fffe0ff */
[----:B------:R-:W-:Y:S05]  /*7f70*/  UMOV UR51, UR36 ;  /* 0x0000002400337c82 */ /* 0x000fea0008000000 */
[----:B------:R-:W-:Y:S01]  /*7f80*/  MOV R177, UR4 ;  /* 0x0000000400b17c02 */ /* 0x000fe20008000f00 */
[----:B------:R-:W-:Y:S03]  /*7f90*/  UIADD3 UR4, UP0, UPT, UR62, 0x680, URZ ;  /* 0x000006803e047890 */ /* 0x000fe6000ff1e0ff */
[----:B------:R-:W-:Y:S01]  /*7fa0*/  R2UR UR48, R177 ;  /* 0x00000000b13072ca */ /* 0x000fe200000e0000 */
[----:B------:R-:W-:Y:S11]  /*7fb0*/  UIADD3.X UR5, UPT, UPT, URZ, UR63, URZ, UP0, !UPT ;  /* 0x0000003fff057290 */ /* 0x000ff600087fe4ff */
[----:B------:R-:W-:Y:S01]  /*7fc0*/  @!UPT UIADD3 URZ, UPT, UPT, URZ, URZ, URZ ;  /* 0x000000fffffff290 */ /* 0x000fe2000fffe0ff */
[----:B------:R2:W-:Y:S01]  /*7fd0*/  UTMASTG.3D [UR48], [UR4] ;  /* 0x00000030040073b5 */ /* 0x0005e20008010000 */
[----:B------:R0:W-:Y:S01]  /*7fe0*/  UTMACMDFLUSH ;  /* 0x00000000000079b7 */ /* 0x0001e20000000000 */
[----:B--2---:R-:W-:Y:S04]  /*7ff0*/  DEPBAR.LE SB0, 0x1 ;  /* 0x000080400000791a */ /* 0x004fe80000000000 */
.L_x_124:
[----:B------:R-:W-:Y:S05]  /*8000*/  BSYNC.RECONVERGENT B0 ;  /* 0x0000000000007941 */ /* 0x000fea0003800200 */
.L_x_123:
[----:B------:R-:W-:Y:S06]  /*8010*/  BAR.SYNC.DEFER_BLOCKING 0x1, 0x80 ;  /* 0x0042000000007b1d */ /* 0x000fec0000010000 */
[----:B------:R-:W2:Y:S01]  /*8020*/  @P6 SYNCS.PHASECHK.TRANS64.TRYWAIT P0, [R191+URZ+0xb0], R194 ;  /* 0x0000b0c2bf0065a7 */ /* 0x000ea200080011ff */
[----:B------:R-:W-:Y:S01]  /*8030*/  BSSY B1, `(.L_x_125) ;  /* 0x0000023000017945 */ /* 0x000fe20003800000 */
[----:B--2---:R-:W-:Y:S03]  /*8040*/  @P6 SEL R182, RZ, 0x1, !P0 ;  /* 0x00000001ffb66807 */ /* 0x004fe60004000000 */
[----:B------:R-:W-:Y:S05]  /*8050*/  @!P6 BRA `(.L_x_126) ;  /* 0x000000000080e947 */ /* 0x000fea0003800000 */
[----:B------:R-:W-:Y:S01]  /*8060*/  ISETP.NE.AND P1, PT, R183, RZ, PT ;  /* 0x000000ffb700720c */ /* 0x000fe20003f25270 */
[----:B------:R-:W-:Y:S01]  /*8070*/  BSSY B0, `(.L_x_127) ;  /* 0x000000a000007945 */ /* 0x000fe20003800000 */
[----:B------:R-:W-:Y:S11]  /*8080*/  ISETP.NE.AND P0, PT, R182, RZ, PT ;  /* 0x000000ffb600720c */ /* 0x000ff60003f05270 */
[----:B------:R-:W-:Y:S04]  /*8090*/  @P1 IMAD R3, R170, 0x2000, R175 ;  /* 0x00002000aa031824 */ /* 0x000fe800078e02af */
[C---:B------:R-:W-:Y:S01]  /*80a0*/  @P1 IMAD.IADD R5, R3.reuse, 0x1, R188 ;  /* 0x0000000103051824 */ /* 0x040fe200078e02bc */
[----:B------:R-:W-:Y:S03]  /*80b0*/  @P1 IADD3 R4, PT, PT, R3, R192, RZ ;  /* 0x000000c003041210 */ /* 0x000fe60007ffe0ff */
[----:B------:R-:W-:Y:S01]  /*80c0*/  @P1 IMAD.IADD R2, R190, 0x1, R5 ;  /* 0x00000001be021824 */ /* 0x000fe200078e0205 */
[----:B------:R-:W-:Y:S06]  /*80d0*/  @P0 BRA `(.L_x_128) ;  /* 0x00000000000c0947 */ /* 0x000fec0003800000 */
[----:B------:R-:W-:Y:S04]  /*80e0*/  SHF.L.U32 R0, R169, 0x1f, RZ ;  /* 0x0000001fa9007819 */ /* 0x000fe800000006ff */
[----:B------:R-:W2:Y:S02]  /*80f0*/  SYNCS.PHASECHK.TRANS64.TRYWAIT P0, [R191+URZ+0xb0], R0 ;  /* 0x0000b000bf0075a7 */ /* 0x000ea400080011ff */
[----:B--2---:R-:W-:Y:S05]  /*8100*/  @!P0 BRA `(.L_x_129) ;  /* 0x0000004c00c88947 */ /* 0x004fea0003800000 */
.L_x_128:
[----:B------:R-:W-:Y:S05]  /*8110*/  BSYNC B0 ;  /* 0x0000000000007941 */ /* 0x000fea0003800000 */
.L_x_127:
[----:B------:R-:W-:Y:S01]  /*8120*/  ISETP.NE.AND P0, PT, R183, RZ, PT ;  /* 0x000000ffb700720c */ /* 0x000fe20003f05270 */
[----:B--2---:R-:W-:Y:S02]  /*8130*/  VIADD R191, R191, 0xd0 ;  /* 0x000000d0bfbf7836 */ /* 0x004fe40000000000 */
[----:B------:R-:W-:Y:S02]  /*8140*/  IMAD.U32 R0, RZ, RZ, UR45 ;  /* 0x0000002dff007e24 */ /* 0x000fe4000f8e00ff */
[----:B------:R-:W-:Y:S03]  /*8150*/  VIADD R170, R170, 0x1 ;  /* 0x00000001aaaa7836 */ /* 0x000fe60000000000 */
[----:B------:R-:W-:Y:S05]  /*8160*/  PRMT R0, R0, 0x654, R191 ;  /* 0x0000065400007816 */ /* 0x000fea00000000bf */
[----:B------:R2:W3:Y:S04]  /*8170*/  @P0 LDS.128 R140, [R3] ;  /* 0x00000000038c0984 */ /* 0x0004e80000000c00 */
[----:B------:R2:W4:Y:S04]  /*8180*/  @P0 LDS.128 R148, [R4+0x20] ;  /* 0x0000200004940984 */ /* 0x0005280000000c00 */
        /* <DEDUP_REMOVED lines=12> */
[----:B--234-:R-:W-:Y:S02]  /*8250*/  LOP3.LUT R169, R169, R0, RZ, 0x3c, !PT ;  /* 0x00000000a9a97212 */ /* 0x01cfe400078e3cff */
.L_x_126:
[----:B------:R-:W-:Y:S05]  /*8260*/  BSYNC B1 ;  /* 0x0000000000017941 */ /* 0x000fea0003800000 */
.L_x_125:
[----:B------:R-:W-:Y:S01]  /*8270*/  VIADD R0, R71, 0x40 ;  /* 0x0000004047007836 */ /* 0x000fe20000000000 */
[----:B------:R-:W-:Y:S04]  /*8280*/  BSSY.RECONVERGENT B6, `(.L_x_130) ;  /* 0x0000015000067945 */ /* 0x000fe80003800200 */
[----:B------:R-:W-:Y:S04]  /*8290*/  SHF.R.U32.HI R0, RZ, 0x15, R0 ;  /* 0x00000015ff007819 */ /* 0x000fe80000011600 */
[----:B------:R-:W-:Y:S11]  /*82a0*/  LOP3.LUT P0, RZ, R0, 0x3, R163, 0x48, !PT ;  /* 0x0000000300ff7812 */ /* 0x000ff600078048a3 */
[----:B------:R-:W-:Y:S02]  /*82b0*/  @!UPT UIADD3 URZ, UPT, UPT, URZ, URZ, URZ ;  /* 0x000000fffffff290 */ /* 0x000fe4000fffe0ff */
        /* <DEDUP_REMOVED lines=8> */
[----:B------:R-:W5:Y:S01]  /*8340*/  LDCU.64 UR4, c[0x4][0x18] ;  /* 0x01000300ff0477ac */ /* 0x000f620008000a00 */
[----:B--2---:R-:W-:Y:S01]  /*8350*/  MOV R5, UR9 ;  /* 0x0000000900057c02 */ /* 0x004fe20008000f00 */
[----:B------:R-:W-:Y:S01]  /*8360*/  IMAD.U32 R4, RZ, RZ, UR8 ;  /* 0x00000008ff047e24 */ /* 0x000fe2000f8e00ff */
[----:B---3--:R-:W-:Y:S01]  /*8370*/  MOV R7, UR7 ;  /* 0x0000000700077c02 */ /* 0x008fe20008000f00 */
[----:B------:R-:W-:Y:S01]  /*8380*/  IMAD.U32 R6, RZ, RZ, UR6 ;  /* 0x00000006ff067e24 */ /* 0x000fe2000f8e00ff */
[----:B-----5:R-:W-:Y:S01]  /*8390*/  MOV R11, UR5 ;  /* 0x00000005000b7c02 */ /* 0x020fe20008000f00 */
[----:B------:R-:W-:Y:S02]  /*83a0*/  IMAD.U32 R10, RZ, RZ, UR4 ;  /* 0x00000004ff0a7e24 */ /* 0x000fe4000f8e00ff */
[----:B------:R-:W-:Y:S07]  /*83b0*/  LEPC R20, `(.L_x_131) ;  /* 0x000000001014794e */ /* 0x000fee0000000000 */
[----:B-1--4-:R-:W-:Y:S05]  /*83c0*/  CALL.ABS.NOINC R2 ;  /* 0x0000000002007343 */ /* 0x012fea0003c00000 */
.L_x_131:
[----:B------:R-:W-:Y:S05]  /*83d0*/  BSYNC.RECONVERGENT B6 ;  /* 0x0000000000067941 */ /* 0x000fea0003800200 */
.L_x_130:
[----:B------:R-:W-:Y:S01]  /*83e0*/  F2FP.F16.E5M2.UNPACK_B R4, R141 ;  /* 0x0000008dff04723e */ /* 0x000fe200020004ff */
[----:B------:R-:W-:Y:S05]  /*83f0*/  WARPSYNC.ALL ;  /* 0x0000000000007948 */ /* 0x000fea0003800000 */
[----:B------:R-:W-:Y:S01]  /*8400*/  R2UR UR4, R71 ;  /* 0x00000000470472ca */ /* 0x000fe200000e0000 */
[--C-:B------:R-:W-:Y:S01]  /*8410*/  HADD2.F32 R78, -RZ, R4.reuse.H0_H0 ;  /* 0x20000004ff4e7230 */ /* 0x100fe20000004100 */
[-C--:B------:R-:W-:Y:S01]  /*8420*/  F2FP.F16.E5M2.UNPACK_B R0, R140.reuse ;  /* 0x0000008cff00723e */ /* 0x080fe200020004ff */
[----:B------:R-:W-:Y:S01]  /*8430*/  HADD2.F32 R75, -RZ, R4.H1_H1 ;  /* 0x30000004ff4b7230 */ /* 0x000fe20000004100 */
[----:B------:R-:W-:Y:S01]  /*8440*/  F2FP.F16.E5M2.UNPACK_B R4, R143 ;  /* 0x0000008fff04723e */ /* 0x000fe200020004ff */
[----:B------:R-:W-:Y:S01]  /*8450*/  BSSY.RECONVERGENT B0, `(.L_x_132) ;  /* 0x0000116000007945 */ /* 0x000fe20003800200 */
[----:B------:R-:W-:Y:S01]  /*8460*/  F2FP.F16.E5M2.UNPACK_B R3, R140.H1 ;  /* 0x0000008cff03723e */ /* 0x000fe200030004ff */
[--C-:B------:R-:W-:Y:S01]  /*8470*/  HADD2.F32 R2, -RZ, R0.reuse.H0_H0 ;  /* 0x20000000ff027230 */ /* 0x100fe20000004100 */
[----:B-1----:R-:W-:Y:S01]  /*8480*/  F2FP.F16.E5M2.UNPACK_B R127, R154 ;  /* 0x0000009aff7f723e */ /* 0x002fe200020004ff */
[----:B------:R-:W-:Y:S01]  /*8490*/  HADD2.F32 R72, -RZ, R0.H1_H1 ;  /* 0x30000000ff487230 */ /* 0x000fe20000004100 */
[----:B------:R-:W-:Y:S01]  /*84a0*/  F2FP.F16.E5M2.UNPACK_B R0, R141.H1 ;  /* 0x0000008dff00723e */ /* 0x000fe200030004ff */
[--C-:B------:R-:W-:Y:S01]  /*84b0*/  HADD2.F32 R74, -RZ, R3.reuse.H0_H0 ;  /* 0x20000003ff4a7230 */ /* 0x100fe20000004100 */
[----:B------:R-:W-:Y:S01]  /*84c0*/  F2FP.F16.E5M2.UNPACK_B R117, R151.H1 ;  /* 0x00000097ff75723e */ /* 0x000fe200030004ff */
[----:B------:R-:W-:Y:S01]  /*84d0*/  HADD2.F32 R76, -RZ, R3.H1_H1 ;  /* 0x30000003ff4c7230 */ /* 0x000fe20000004100 */
[-C--:B------:R-:W-:Y:S01]  /*84e0*/  F2FP.F16.E5M2.UNPACK_B R3, R142.reuse ;  /* 0x0000008eff03723e */ /* 0x080fe200020004ff */
[--C-:B------:R-:W-:Y:S01]  /*84f0*/  HADD2.F32 R80, -RZ, R0.reuse.H0_H0 ;  /* 0x20000000ff507230 */ /* 0x100fe20000004100 */
[----:B------:R-:W-:Y:S01]  /*8500*/  ISETP.NE.AND P0, PT, R178, RZ, PT ;  /* 0x000000ffb200720c */ /* 0x000fe20003f05270 */
[----:B------:R-:W-:Y:S01]  /*8510*/  HADD2.F32 R77, -RZ, R0.H1_H1 ;  /* 0x30000000ff4d7230 */ /* 0x000fe20000004100 */
[----:B------:R-:W-:Y:S01]  /*8520*/  F2FP.F16.E5M2.UNPACK_B R0, R142.H1 ;  /* 0x0000008eff00723e */ /* 0x000fe200030004ff */
[--C-:B------:R-:W-:Y:S01]  /*8530*/  HADD2.F32 R82, -RZ, R3.reuse.H0_H0 ;  /* 0x20000003ff527230 */ /* 0x100fe20000004100 */
[----:B------:R-:W-:Y:S01]  /*8540*/  ISETP.NE.AND P6, PT, R189, RZ, PT ;  /* 0x000000ffbd00720c */ /* 0x000fe20003fc5270 */
[----:B------:R-:W-:Y:S01]  /*8550*/  HADD2.F32 R79, -RZ, R3.H1_H1 ;  /* 0x30000003ff4f7230 */ /* 0x000fe20000004100 */
[----:B------:R-:W-:Y:S01]  /*8560*/  F2FP.F16.E5M2.UNPACK_B R3, R143.H1 ;  /* 0x0000008fff03723e */ /* 0x000fe200030004ff */
[--C-:B------:R-:W-:Y:S02]  /*8570*/  HADD2.F32 R84, -RZ, R0.reuse.H0_H0 ;  /* 0x20000000ff547230 */ /* 0x100fe40000004100 */
[----:B------:R-:W-:Y:S01]  /*8580*/  HADD2.F32 R81, -RZ, R0.H1_H1 ;  /* 0x30000000ff517230 */ /* 0x000fe20000004100 */
[-C--:B------:R-:W-:Y:S01]  /*8590*/  F2FP.F16.E5M2.UNPACK_B R0, R144.reuse ;  /* 0x00000090ff00723e */ /* 0x080fe200020004ff */
[--C-:B------:R-:W-:Y:S02]  /*85a0*/  HADD2.F32 R86, -RZ, R4.reuse.H0_H0 ;  /* 0x20000004ff567230 */ /* 0x100fe40000004100 */
[----:B------:R-:W-:Y:S01]  /*85b0*/  HADD2.F32 R83, -RZ, R4.H1_H1 ;  /* 0x30000004ff537230 */ /* 0x000fe20000004100 */
[-C--:B------:R-:W-:Y:S01]  /*85c0*/  F2FP.F16.E5M2.UNPACK_B R4, R145.reuse ;  /* 0x00000091ff04723e */ /* 0x080fe200020004ff */
[--C-:B------:R-:W-:Y:S02]  /*85d0*/  HADD2.F32 R90, -RZ, R0.reuse.H0_H0 ;  /* 0x20000000ff5a7230 */ /* 0x100fe40000004100 */
[----:B------:R-:W-:Y:S01]  /*85e0*/  HADD2.F32 R87, -RZ, R0.H1_H1 ;  /* 0x30000000ff577230 */ /* 0x000fe20000004100 */
[----:B------:R-:W-:Y:S01]  /*85f0*/  F2FP.F16.E5M2.UNPACK_B R0, R145.H1 ;  /* 0x00000091ff00723e */ /* 0x000fe200030004ff */
[--C-:B------:R-:W-:Y:S02]  /*8600*/  HADD2.F32 R88, -RZ, R3.reuse.H0_H0 ;  /* 0x20000003ff587230 */ /* 0x100fe40000004100 */
[----:B------:R-:W-:Y:S01]  /*8610*/  HADD2.F32 R85, -RZ, R3.H1_H1 ;  /* 0x30000003ff557230 */ /* 0x000fe20000004100 */
[----:B------:R-:W-:Y:S01]  /*8620*/  F2FP.F16.E5M2.UNPACK_B R3, R144.H1 ;  /* 0x00000090ff03723e */ /* 0x000fe200030004ff */
[--C-:B------:R-:W-:Y:S02]  /*8630*/  HADD2.F32 R96, -RZ, R0.reuse.H0_H0 ;  /* 0x20000000ff607230 */ /* 0x100fe40000004100 */
[----:B------:R-:W-:Y:S01]  /*8640*/  HADD2.F32 R93, -RZ, R0.H1_H1 ;  /* 0x30000000ff5d7230 */ /* 0x000fe20000004100 */
[-C--:B------:R-:W-:Y:S01]  /*8650*/  F2FP.F16.E5M2.UNPACK_B R0, R146.reuse.H1 ;  /* 0x00000092ff00723e */ /* 0x080fe200030004ff */
[--C-:B------:R-:W-:Y:S02]  /*8660*/  HADD2.F32 R94, -RZ, R4.reuse.H0_H0 ;  /* 0x20000004ff5e7230 */ /* 0x100fe40000004100 */
[----:B------:R-:W-:Y:S01]  /*8670*/  HADD2.F32 R91, -RZ, R4.H1_H1 ;  /* 0x30000004ff5b7230 */ /* 0x000fe20000004100 */
[----:B------:R-:W-:Y:S01]  /*8680*/  F2FP.F16.E5M2.UNPACK_B R4, R147 ;  /* 0x00000093ff04723e */ /* 0x000fe200020004ff */
[--C-:B------:R-:W-:Y:S02]  /*8690*/  HADD2.F32 R92, -RZ, R3.reuse.H0_H0 ;  /* 0x20000003ff5c7230 */ /* 0x100fe40000004100 */
[----:B------:R-:W-:Y:S01]  /*86a0*/  HADD2.F32 R89, -RZ, R3.H1_H1 ;  /* 0x30000003ff597230 */ /* 0x000fe20000004100 */
[----:B------:R-:W-:Y:S01]  /*86b0*/  F2FP.F16.E5M2.UNPACK_B R3, R146 ;  /* 0x00000092ff03723e */ /* 0x000fe200020004ff */
[--C-:B------:R-:W-:Y:S02]  /*86c0*/  HADD2.F32 R100, -RZ, R0.reuse.H0_H0 ;  /* 0x20000000ff647230 */ /* 0x100fe40000004100 */
[----:B------:R-:W-:Y:S01]  /*86d0*/  HADD2.F32 R97, -RZ, R0.H1_H1 ;  /* 0x30000000ff617230 */ /* 0x000fe20000004100 */
[-C--:B------:R-:W-:Y:S01]  /*86e0*/  F2FP.F16.E5M2.UNPACK_B R0, R148.reuse ;  /* 0x00000094ff00723e */ /* 0x080fe200020004ff */
[--C-:B------:R-:W-:Y:S02]  /*86f0*/  HADD2.F32 R102, -RZ, R4.reuse.H0_H0 ;  /* 0x20000004ff667230 */ /* 0x100fe40000004100 */
[----:B------:R-:W-:Y:S01]  /*8700*/  HADD2.F32 R99, -RZ, R4.H1_H1 ;  /* 0x30000004ff637230 */ /* 0x000fe20000004100 */
[----:B------:R-:W-:Y:S01]  /*8710*/  F2FP.F16.E5M2.UNPACK_B R4, R149 ;  /* 0x00000095ff04723e */ /* 0x000fe200020004ff */
[--C-:B------:R-:W-:Y:S02]  /*8720*/  HADD2.F32 R98, -RZ, R3.reuse.H0_H0 ;  /* 0x20000003ff627230 */ /* 0x100fe40000004100 */
[----:B------:R-:W-:Y:S01]  /*8730*/  HADD2.F32 R95, -RZ, R3.H1_H1 ;  /* 0x30000003ff5f7230 */ /* 0x000fe20000004100 */
[----:B------:R-:W-:Y:S01]  /*8740*/  F2FP.F16.E5M2.UNPACK_B R3, R147.H1 ;  /* 0x00000093ff03723e */ /* 0x000fe200030004ff */
[--C-:B------:R-:W-:Y:S02]  /*8750*/  HADD2.F32 R106, -RZ, R0.reuse.H0_H0 ;  /* 0x20000000ff6a7230 */ /* 0x100fe40000004100 */
[----:B------:R-:W-:Y:S01]  /*8760*/  HADD2.F32 R103, -RZ, R0.H1_H1 ;  /* 0x30000000ff677230 */ /* 0x000fe20000004100 */
[----:B------:R-:W-:Y:S01]  /*8770*/  F2FP.F16.E5M2.UNPACK_B R0, R148.H1 ;  /* 0x00000094ff00723e */ /* 0x000fe200030004ff */
[--C-:B------:R-:W-:Y:S02]  /*8780*/  HADD2.F32 R110, -RZ, R4.reuse.H0_H0 ;  /* 0x20000004ff6e7230 */ /* 0x100fe40000004100 */
[----:B------:R-:W-:Y:S02]  /*8790*/  HADD2.F32 R107, -RZ, R4.H1_H1 ;  /* 0x30000004ff6b7230 */ /* 0x000fe40000004100 */
[--C-:B------:R-:W-:Y:S01]  /*87a0*/  HADD2.F32 R104, -RZ, R3.reuse.H0_H0 ;  /* 0x20000003ff687230 */ /* 0x100fe20000004100 */
[----:B------:R-:W1:Y:S01]  /*87b0*/  LDTM.x64 R4, tmem[UR4+0x40] ;  /* 0x00004004000479ee */ /* 0x000e620008340000 */
[----:B------:R-:W-:Y:S01]  /*87c0*/  HADD2.F32 R101, -RZ, R3.H1_H1 ;  /* 0x30000003ff657230 */ /* 0x000fe20000004100 */
[----:B------:R-:W-:Y:S01]  /*87d0*/  F2FP.F16.E5M2.UNPACK_B R3, R149.H1 ;  /* 0x00000095ff03723e */ /* 0x000fe200030004ff */
        /* <DEDUP_REMOVED lines=14> */
[----:B------:R-:W-:Y:S01]  /*88c0*/  F2FP.F16.E5M2.UNPACK_B R0, R152.H1 ;  /* 0x00000098ff00723e */ /* 0x000fe200030004ff */
[--C-:B------:R-:W-:Y:S02]  /*88d0*/  HADD2.F32 R122, -RZ, R3.reuse.H0_H0 ;  /* 0x20000003ff7a7230 */ /* 0x100fe40000004100 */
[C---:B-1----:R-:W-:Y:S01]  /*88e0*/  FMUL R7, R70.reuse, R7 ;  /* 0x0000000746077220 */ /* 0x042fe20000400000 */
        /* <DEDUP_REMOVED lines=10> */
[C---:B------:R-:W-:Y:S01]  /*8990*/  FMUL R0, R70.reuse, R4 ;  /* 0x0000000446007220 */ /* 0x040fe20000400000 */
[--C-:B------:R-:W-:Y:S01]  /*89a0*/  HADD2.F32 R130, -RZ, R127.reuse.H0_H0 ;  /* 0x2000007fff827230 */ /* 0x100fe20000004100 */
[----:B------:R-:W-:Y:S01]  /*89b0*/  F2FP.F16.E5M2.UNPACK_B R4, R155 ;  /* 0x0000009bff04723e */ /* 0x000fe200020004ff */
[----:B------:R-:W-:Y:S02]  /*89c0*/  HADD2.F32 R127, -RZ, R127.H1_H1 ;  /* 0x3000007fff7f7230 */ /* 0x000fe40000004100 */
[C---:B------:R-:W-:Y:S01]  /*89d0*/  FFMA R0, R73.reuse, R2, R0 ;  /* 0x0000000249007223 */ /* 0x040fe20000000000 */
[C---:B------:R-:W-:Y:S01]  /*89e0*/  FMUL R2, R70.reuse, R5 ;  /* 0x0000000546027220 */ /* 0x040fe20000400000 */
[--C-:B------:R-:W-:Y:S01]  /*89f0*/  HADD2.F32 R132, -RZ, R3.reuse.H0_H0 ;  /* 0x20000003ff847230 */ /* 0x100fe20000004100 */
[----:B------:R-:W-:Y:S01]  /*8a00*/  F2FP.F16.E5M2.UNPACK_B R5, R155.H1 ;  /* 0x0000009bff05723e */ /* 0x000fe200030004ff */
[----:B------:R-:W-:Y:S02]  /*8a10*/  HADD2.F32 R129, -RZ, R3.H1_H1 ;  /* 0x30000003ff817230 */ /* 0x000fe40000004100 */
[C---:B------:R-:W-:Y:S01]  /*8a20*/  FFMA R2, R73.reuse, R72, R2 ;  /* 0x0000004849027223 */ /* 0x040fe20000000002 */
[--C-:B------:R-:W-:Y:S02]  /*8a30*/  HADD2.F32 R72, -RZ, R4.reuse.H0_H0 ;  /* 0x20000004ff487230 */ /* 0x100fe40000004100 */
[C---:B------:R-:W-:Y:S01]  /*8a40*/  FMUL R3, R70.reuse, R6 ;  /* 0x0000000646037220 */ /* 0x040fe20000400000 */
[----:B------:R-:W-:Y:S02]  /*8a50*/  HADD2.F32 R131, -RZ, R4.H1_H1 ;  /* 0x30000004ff837230 */ /* 0x000fe40000004100 */
[C---:B------:R-:W-:Y:S01]  /*8a60*/  FMUL R4, R70.reuse, R9 ;  /* 0x0000000946047220 */ /* 0x040fe20000400000 */
[--C-:B------:R-:W-:Y:S02]  /*8a70*/  HADD2.F32 R133, -RZ, R5.reuse.H1_H1 ;  /* 0x30000005ff857230 */ /* 0x100fe40000004100 */
[C---:B------:R-:W-:Y:S01]  /*8a80*/  FFMA R3, R73.reuse, R74, R3 ;  /* 0x0000004a49037223 */ /* 0x040fe20000000003 */
[----:B------:R-:W-:Y:S01]  /*8a90*/  FFMA R7, R73, R76, R7 ;  /* 0x0000004c49077223 */ /* 0x000fe20000000007 */
[----:B------:R-:W-:Y:S02]  /*8aa0*/  HADD2.F32 R74, -RZ, R5.H0_H0 ;  /* 0x20000005ff4a7230 */ /* 0x000fe40000004100 */
[C---:B------:R-:W-:Y:S01]  /*8ab0*/  FMUL R5, R70.reuse, R10 ;  /* 0x0000000a46057220 */ /* 0x040fe20000400000 */
[C---:B------:R-:W-:Y:S01]  /*8ac0*/  FMUL R6, R70.reuse, R11 ;  /* 0x0000000b46067220 */ /* 0x040fe20000400000 */
[C---:B------:R-:W-:Y:S01]  /*8ad0*/  FMUL R11, R70.reuse, R16 ;  /* 0x00000010460b7220 */ /* 0x040fe20000400000 */
[----:B------:R-:W-:Y:S01]  /*8ae0*/  F2FP.SATFINITE.E5M2.F32.PACK_AB_MERGE_C R135, R7, R3, RZ ;  /* 0x000000030787723e */ /* 0x000fe200048060ff */
[C---:B------:R-:W-:Y:S01]  /*8af0*/  FMUL R3, R70.reuse, R8 ;  /* 0x0000000846037220 */ /* 0x040fe20000400000 */
[C---:B------:R-:W-:Y:S01]  /*8b00*/  FMUL R7, R70.reuse, R12 ;  /* 0x0000000c46077220 */ /* 0x040fe20000400000 */
[C---:B------:R-:W-:Y:S01]  /*8b10*/  FMUL R8, R70.reuse, R13 ;  /* 0x0000000d46087220 */ /* 0x040fe20000400000 */
[C---:B------:R-:W-:Y:S01]  /*8b20*/  FMUL R12, R70.reuse, R17 ;  /* 0x00000011460c7220 */ /* 0x040fe20000400000 */
[C---:B------:R-:W-:Y:S01]  /*8b30*/  FFMA R3, R73.reuse, R78, R3 ;  /* 0x0000004e49037223 */ /* 0x040fe20000000003 */
[C---:B------:R-:W-:Y:S01]  /*8b40*/  FFMA R4, R73.reuse, R75, R4 ;  /* 0x0000004b49047223 */ /* 0x040fe20000000004 */
[C---:B------:R-:W-:Y:S01]  /*8b50*/  FFMA R5, R73.reuse, R80, R5 ;  /* 0x0000005049057223 */ /* 0x040fe20000000005 */
[C---:B------:R-:W-:Y:S01]  /*8b60*/  FFMA R6, R73.reuse, R77, R6 ;  /* 0x0000004d49067223 */ /* 0x040fe20000000006 */
[C---:B------:R-:W-:Y:S01]  /*8b70*/  FFMA R7, R73.reuse, R82, R7 ;  /* 0x0000005249077223 */ /* 0x040fe20000000007 */
[C---:B------:R-:W-:Y:S01]  /*8b80*/  FFMA R8, R73.reuse, R79, R8 ;  /* 0x0000004f49087223 */ /* 0x040fe20000000008 */
[C---:B------:R-:W-:Y:S01]  /*8b90*/  FMUL R16, R70.reuse, R21 ;  /* 0x0000001546107220 */ /* 0x040fe20000400000 */
[----:B------:R-:W-:Y:S01]  /*8ba0*/  FMUL R9, R70, R14 ;  /* 0x0000000e46097220 */ /* 0x000fe20000400000 */
[----:B------:R-:W-:Y:S01]  /*8bb0*/  F2FP.SATFINITE.E5M2.F32.PACK_AB_MERGE_C R5, R6, R5, RZ ;  /* 0x000000050605723e */ /* 0x000fe200048060ff */
[C---:B------:R-:W-:Y:S01]  /*8bc0*/  FMUL R10, R70.reuse, R15 ;  /* 0x0000000f460a7220 */ /* 0x040fe20000400000 */
[C---:B------:R-:W-:Y:S01]  /*8bd0*/  FMUL R15, R70.reuse, R20 ;  /* 0x00000014460f7220 */ /* 0x040fe20000400000 */
[C---:B------:R-:W-:Y:S01]  /*8be0*/  FFMA R9, R73.reuse, R84, R9 ;  /* 0x0000005449097223 */ /* 0x040fe20000000009 */
[C---:B------:R-:W-:Y:S01]  /*8bf0*/  FMUL R20, R70.reuse, R25 ;  /* 0x0000001946147220 */ /* 0x040fe20000400000 */
[C---:B------:R-:W-:Y:S01]  /*8c00*/  FFMA R10, R73.reuse, R81, R10 ;  /* 0x00000051490a7223 */ /* 0x040fe2000000000a */
[C---:B------:R-:W-:Y:S01]  /*8c10*/  FFMA R11, R73.reuse, R86, R11 ;  /* 0x00000056490b7223 */ /* 0x040fe2000000000b */
[C---:B------:R-:W-:Y:S01]  /*8c20*/  FFMA R12, R73.reuse, R83, R12 ;  /* 0x00000053490c7223 */ /* 0x040fe2000000000c */
[C---:B------:R-:W-:Y:S01]  /*8c30*/  FMUL R13, R70.reuse, R18 ;  /* 0x00000012460d7220 */ /* 0x040fe20000400000 */
[----:B------:R-:W-:Y:S01]  /*8c40*/  FMUL R14, R70, R19 ;  /* 0x00000013460e7220 */ /* 0x000fe20000400000 */
[----:B------:R-:W-:Y:S01]  /*8c50*/  F2FP.SATFINITE.E5M2.F32.PACK_AB_MERGE_C R9, R10, R9, RZ ;  /* 0x000000090a09723e */ /* 0x000fe200048060ff */
[C---:B------:R-:W-:Y:S01]  /*8c60*/  FMUL R19, R70.reuse, R24 ;  /* 0x0000001846137220 */ /* 0x040fe20000400000 */
        /* <DEDUP_REMOVED lines=17> */
[----:B------:R-:W-:Y:S01]  /*8d80*/  FMUL R27, R70, R32 ;  /* 0x00000020461b7220 */ /* 0x000fe20000400000 */
[C---:B------:R-:W-:Y:S01]  /*8d90*/  FFMA R21, R73.reuse, R96, R21 ;  /* 0x0000006049157223 */ /* 0x040fe20000000015 */
[C---:B------:R-:W-:Y:S01]  /*8da0*/  FFMA R22, R73.reuse, R93, R22 ;  /* 0x0000005d49167223 */ /* 0x040fe20000000016 */
[----:B------:R-:W-:Y:S01]  /*8db0*/  F2FP.SATFINITE.E5M2.F32.PACK_AB_MERGE_C R16, R16, R15, R17 ;  /* 0x0000000f1010723e */ /* 0x000fe20004806011 */
[C---:B------:R-:W-:Y:S01]  /*8dc0*/  FFMA R23, R73.reuse, R98, R23 ;  /* 0x0000006249177223 */ /* 0x040fe20000000017 */
[C---:B------:R-:W-:Y:S01]  /*8dd0*/  FFMA R24, R73.reuse, R95, R24 ;  /* 0x0000005f49187223 */ /* 0x040fe20000000018 */
[----:B------:R-:W-:Y:S01]  /*8de0*/  FMUL R32, R70, R37 ;  /* 0x0000002546207220 */ /* 0x000fe20000400000 */
[----:B------:R-:W-:Y:S01]  /*8df0*/  F2FP.SATFINITE.E5M2.F32.PACK_AB_MERGE_C R21, R22, R21, RZ ;  /* 0x000000151615723e */ /* 0x000fe200048060ff */
[C---:B------:R-:W-:Y:S01]  /*8e00*/  FMUL R25, R70.reuse, R30 ;  /* 0x0000001e46197220 */ /* 0x040fe20000400000 */
[C---:B------:R-:W-:Y:S01]  /*8e10*/  FMUL R26, R70.reuse, R31 ;  /* 0x0000001f461a7220 */ /* 0x040fe20000400000 */
[----:B------:R-:W-:Y:S01]  /*8e20*/  FMUL R31, R70, R36 ;  /* 0x00000024461f7220 */ /* 0x000fe20000400000 */
[----:B------:R-:W-:Y:S01]  /*8e30*/  F2FP.SATFINITE.E5M2.F32.PACK_AB_MERGE_C R17, R20, R19, R21 ;  /* 0x000000131411723e */ /* 0x000fe20004806015 */
        /* <DEDUP_REMOVED lines=8> */
[----:B------:R-:W-:Y:S01]  /*8ec0*/  FMUL R35, R70, R40 ;  /* 0x0000002846237220 */ /* 0x000fe20000400000 */
[C---:B------:R-:W-:Y:S01]  /*8ed0*/  FFMA R29, R73.reuse, R104, R29 ;  /* 0x00000068491d7223 */ /* 0x040fe2000000001d */
[----:B------:R-:W-:Y:S01]  /*8ee0*/  F2FP.SATFINITE.E5M2.F32.PACK_AB_MERGE_C R18, R24, R23, R18 ;  /* 0x000000171812723e */ /* 0x000fe20004806012 */
        /* <DEDUP_REMOVED lines=22> */
[C---:B------:R-:W-:Y:S01]  /*9050*/  FMUL R41, R70.reuse, R46 ;  /* 0x0000002e46297220 */ /* 0x040fe20000400000 */
[C---:B------:R-:W-:Y:S01]  /*9060*/  FMUL R42, R70.reuse, R47 ;  /* 0x0000002f462a7220 */ /* 0x040fe20000400000 */
        /* <DEDUP_REMOVED lines=8> */
[C---:B------:R-:W-:Y:S01]  /*90f0*/  FMUL R47, R70.reuse, R52 ;  /* 0x00000034462f7220 */ /* 0x040fe20000400000 */
        /* <DEDUP_REMOVED lines=10> */
[C---:B------:R-:W-:Y:S01]  /*91a0*/  FFMA R45, R73.reuse, R120, R45 ;  /* 0x00000078492d7223 */ /* 0x040fe2000000002d */
[C---:B------:R-:W-:Y:S01]  /*91b0*/  FMUL R59, R70.reuse, R64 ;  /* 0x00000040463b7220 */ /* 0x040fe20000400000 */
[C---:B------:R-:W-:Y:S01]  /*91c0*/  FMUL R60, R70.reuse, R65 ;  /* 0x00000041463c7220 */ /* 0x040fe20000400000 */
[C---:B------:R-:W-:Y:S01]  /*91d0*/  FMUL R61, R70.reuse, R66 ;  /* 0x00000042463d7220 */ /* 0x040fe20000400000 */
[----:B------:R-:W-:Y:S01]  /*91e0*/  FMUL R62, R70, R67 ;  /* 0x00000043463e7220 */ /* 0x000fe20000400000 */
[C---:B------:R-:W-:Y:S01]  /*91f0*/  FFMA R46, R73.reuse, R117, R46 ;  /* 0x00000075492e7223 */ /* 0x040fe2000000002e */
[----:B------:R-:W-:Y:S01]  /*9200*/  F2FP.SATFINITE.E5M2.F32.PACK_AB_MERGE_C R64, R2, R0, R135 ;  /* 0x000000000240723e */ /* 0x000fe20004806087 */
[C---:B------:R-:W-:Y:S01]  /*9210*/  FFMA R47, R73.reuse, R122, R47 ;  /* 0x0000007a492f7223 */ /* 0x040fe2000000002f */
[----:B------:R-:W-:Y:S01]  /*9220*/  F2FP.SATFINITE.E5M2.F32.PACK_AB_MERGE_C R65, R4, R3, R5 ;  /* 0x000000030441723e */ /* 0x000fe20004806005 */
[C---:B------:R-:W-:Y:S01]  /*9230*/  FFMA R48, R73.reuse, R119, R48 ;  /* 0x0000007749307223 */ /* 0x040fe20000000030 */
[----:B------:R-:W-:Y:S01]  /*9240*/  F2FP.SATFINITE.E5M2.F32.PACK_AB_MERGE_C R66, R8, R7, R9 ;  /* 0x000000070842723e */ /* 0x000fe20004806009 */
[C---:B------:R-:W-:Y:S01]  /*9250*/  FFMA R49, R73.reuse, R124, R49 ;  /* 0x0000007c49317223 */ /* 0x040fe20000000031 */
[----:B------:R-:W-:Y:S01]  /*9260*/  F2FP.SATFINITE.E5M2.F32.PACK_AB_MERGE_C R67, R12, R11, R13 ;  /* 0x0000000b0c43723e */ /* 0x000fe2000480600d */
[----:B------:R-:W-:Y:S01]  /*9270*/  FMUL R53, R70, R58 ;  /* 0x0000003a46357220 */ /* 0x000fe20000400000 */
[C---:B------:R-:W-:Y:S01]  /*9280*/  FFMA R50, R73.reuse, R121, R50 ;  /* 0x0000007949327223 */ /* 0x040fe20000000032 */
[C---:B------:R-:W-:Y:S01]  /*9290*/  FFMA R51, R73.reuse, R126, R51 ;  /* 0x0000007e49337223 */ /* 0x040fe20000000033 */
[C---:B------:R-:W-:Y:S01]  /*92a0*/  FFMA R52, R73.reuse, R123, R52 ;  /* 0x0000007b49347223 */ /* 0x040fe20000000034 */
[----:B------:R1:W-:Y:S01]  /*92b0*/  STS.128 [R137+UR44+0xa200], R64 ;  /* 0x00a2004089007988 */ /* 0x0003e20008000c2c */
[C---:B------:R-:W-:Y:S01]  /*92c0*/  FFMA R53, R73.reuse, R128, R53 ;  /* 0x0000008049357223 */ /* 0x040fe20000000035 */
[----:B------:R-:W-:Y:S01]  /*92d0*/  F2FP.SATFINITE.E5M2.F32.PACK_AB_MERGE_C R37, R38, R37, RZ ;  /* 0x000000252625723e */ /* 0x000fe200048060ff */
[C---:B------:R-:W-:Y:S01]  /*92e0*/  FFMA R54, R73.reuse, R125, R54 ;  /* 0x0000007d49367223 */ /* 0x040fe20000000036 */
[----:B------:R-:W-:Y:S01]  /*92f0*/  FMUL R58, R70, R63 ;  /* 0x0000003f463a7220 */ /* 0x000fe20000400000 */
[C---:B------:R-:W-:Y:S01]  /*9300*/  FFMA R55, R73.reuse, R130, R55 ;  /* 0x0000008249377223 */ /* 0x040fe20000000037 */
[C---:B------:R-:W-:Y:S01]  /*9310*/  FFMA R56, R73.reuse, R127, R56 ;  /* 0x0000007f49387223 */ /* 0x040fe20000000038 */
[C---:B------:R-:W-:Y:S01]  /*9320*/  FFMA R57, R73.reuse, R132, R57 ;  /* 0x0000008449397223 */ /* 0x040fe20000000039 */
[----:B------:R1:W-:Y:S01]  /*9330*/  STS.128 [R179+0xa010], R16 ;  /* 0x00a01010b3007388 */ /* 0x0003e20000000c00 */
[----:B------:R-:W-:Y:S01]  /*9340*/  F2FP.SATFINITE.E5M2.F32.PACK_AB_MERGE_C R33, R36, R35, R37 ;  /* 0x000000232421723e */ /* 0x000fe20004806025 */
[C---:B------:R-:W-:Y:S01]  /*9350*/  FFMA R58, R73.reuse, R129, R58 ;  /* 0x00000081493a7223 */ /* 0x040fe2000000003a */
[----:B------:R-:W-:Y:S01]  /*9360*/  F2FP.SATFINITE.E5M2.F32.PACK_AB_MERGE_C R34, R42, R41, RZ ;  /* 0x000000292a22723e */ /* 0x000fe200048060ff */
[C---:B------:R-:W-:Y:S01]  /*9370*/  FFMA R59, R73.reuse, R72, R59 ;  /* 0x00000048493b7223 */ /* 0x040fe2000000003b */
[----:B------:R-:W-:Y:S01]  /*9380*/  F2FP.SATFINITE.E5M2.F32.PACK_AB_MERGE_C R35, R46, R45, RZ ;  /* 0x0000002d2e23723e */ /* 0x000fe200048060ff */
        /* <DEDUP_REMOVED lines=25> */
[----:B------:R-:W-:Y:S02]  /*9520*/  UIADD3 UR4, UP0, UPT, UR62, 0x680, URZ ;  /* 0x000006803e047890 */ /* 0x000fe4000ff1e0ff */
[----:B------:R-:W-:Y:S02]  /*9530*/  UIADD3 UR9, UPT, UPT, UR49, 0x40, URZ ;  /* 0x0000004031097890 */ /* 0x000fe4000fffe0ff */
[----:B------:R-:W-:Y:S02]  /*9540*/  UIADD3 UR8, UPT, UPT, UR44, 0xa200, URZ ;  /* 0x0000a2002c087890 */ /* 0x000fe4000fffe0ff */
[----:B------:R-:W-:Y:S01]  /*9550*/  UIADD3.X UR5, UPT, UPT, URZ, UR63, URZ, UP0, !UPT ;  /* 0x0000003fff057290 */ /* 0x000fe200087fe4ff */
[----:B------:R-:W-:Y:S01]  /*9560*/  UMOV UR10, UR50 ;  /* 0x00000032000a7c82 */ /* 0x000fe20008000000 */
[----:B------:R-:W-:Y:S07]  /*9570*/  UMOV UR11, UR36 ;  /* 0x00000024000b7c82 */ /* 0x000fee0008000000 */
[----:B------:R2:W-:Y:S01]  /*9580*/  UTMASTG.3D [UR8], [UR4] ;  /* 0x00000008040073b5 */ /* 0x0005e20008010000 */
[----:B------:R0:W-:Y:S01]  /*9590*/  UTMACMDFLUSH ;  /* 0x00000000000079b7 */ /* 0x0001e20000000000 */
[----:B--2---:R-:W-:Y:S04]  /*95a0*/  DEPBAR.LE SB0, 0x1 ;  /* 0x000080400000791a */ /* 0x004fe80000000000 */
.L_x_133:
[----:B------:R-:W-:Y:S05]  /*95b0*/  BSYNC.RECONVERGENT B0 ;  /* 0x0000000000007941 */ /* 0x000fea0003800200 */
.L_x_132:
        /* <DEDUP_REMOVED lines=16> */
.L_x_137:
[----:B------:R-:W-:Y:S05]  /*96c0*/  BSYNC B0 ;  /* 0x0000000000007941 */ /* 0x000fea0003800000 */
.L_x_136:
        /* <DEDUP_REMOVED lines=20> */
.L_x_135:
[----:B------:R-:W-:Y:S05]  /*9810*/  BSYNC B1 ;  /* 0x0000000000017941 */ /* 0x000fea0003800000 */
.L_x_134:
        /* <DEDUP_REMOVED lines=22> */
.L_x_140:
[----:B------:R-:W-:Y:S05]  /*9980*/  BSYNC.RECONVERGENT B6 ;  /* 0x0000000000067941 */ /* 0x000fea0003800200 */
.L_x_139:
        /* <DEDUP_REMOVED lines=276> */
[----:B------:R-:W-:Y:S02]  /*aad0*/  UIADD3 UR4, UPT, UPT, UR44, 0x8200, URZ ;  /* 0x000082002c047890 */ /* 0x000fe4000fffe0ff */
[----:B------:R-:W-:Y:S01]  /*aae0*/  UIADD3 UR9, UPT, UPT, UR49, 0x80, URZ ;  /* 0x0000008031097890 */ /* 0x000fe2000fffe0ff */
[----:B------:R-:W-:Y:S01]  /*aaf0*/  UMOV UR10, UR50 ;  /* 0x00000032000a7c82 */ /* 0x000fe20008000000 */
[----:B------:R-:W-:Y:S02]  /*ab00*/  UMOV UR11, UR36 ;  /* 0x00000024000b7c82 */ /* 0x000fe40008000000 */
        /* <DEDUP_REMOVED lines=8> */
.L_x_142:
[----:B------:R-:W-:Y:S05]  /*ab90*/  BSYNC.RECONVERGENT B0 ;  /* 0x0000000000007941 */ /* 0x000fea0003800200 */
.L_x_141:
        /* <DEDUP_REMOVED lines=16> */
.L_x_146:
[----:B------:R-:W-:Y:S05]  /*aca0*/  BSYNC B0 ;  /* 0x0000000000007941 */ /* 0x000fea0003800000 */
.L_x_145:
        /* <DEDUP_REMOVED lines=20> */
.L_x_144:
[----:B------:R-:W-:Y:S05]  /*adf0*/  BSYNC B1 ;  /* 0x0000000000017941 */ /* 0x000fea0003800000 */
.L_x_143:
[----:B------:R-:W-:Y:S05]  /*ae00*/  VIADD R0, R71, 0xc0 ;  /* 0x000000c047007836 */ /* 0x000fea0000000000 */
        /* <DEDUP_REMOVED lines=20> */
.L_x_148:
[----:B------:R-:W-:Y:S01]  /*af50*/  ISETP.NE.AND P0, PT, R178, RZ, PT ;  /* 0x000000ffb200720c */ /* 0x000fe20003f05270 */
[----:B------:R-:W-:Y:S05]  /*af60*/  WARPSYNC.ALL ;  /* 0x0000000000007948 */ /* 0x000fea0003800000 */
[----:B------:R-:W-:Y:S01]  /*af70*/  R2UR UR4, R71 ;  /* 0x00000000470472ca */ /* 0x000fe200000e0000 */
[----:B------:R-:W-:Y:S01]  /*af80*/  BSSY.RECONVERGENT B0, `(.L_x_149) ;  /* 0x000011c000007945 */ /* 0x000fe20003800200 */
[----:B------:R-:W-:Y:S02]  /*af90*/  F2FP.F16.E5M2.UNPACK_B R11, R141 ;  /* 0x0000008dff0b723e */ /* 0x000fe400020004ff */
[----:B------:R-:W-:Y:S02]  /*afa0*/  F2FP.F16.E5M2.UNPACK_B R10, R142 ;  /* 0x0000008eff0a723e */ /* 0x000fe400020004ff */
[----:B------:R-:W-:Y:S01]  /*afb0*/  F2FP.F16.E5M2.UNPACK_B R9, R143 ;  /* 0x0000008fff09723e */ /* 0x000fe200020004ff */
[--C-:B------:R-:W-:Y:S01]  /*afc0*/  HADD2.F32 R74, -RZ, R11.reuse.H0_H0 ;  /* 0x2000000bff4a7230 */ /* 0x100fe20000004100 */
[----:B------:R-:W-:Y:S01]  /*afd0*/  F2FP.F16.E5M2.UNPACK_B R8, R144 ;  /* 0x00000090ff08723e */ /* 0x000fe200020004ff */
[----:B------:R-:W-:Y:S01]  /*afe0*/  HADD2.F32 R76, -RZ, R11.H1_H1 ;  /* 0x3000000bff4c7230 */ /* 0x000fe20000004100 */
[----:B------:R-:W-:Y:S01]  /*aff0*/  F2FP.F16.E5M2.UNPACK_B R7, R145 ;  /* 0x00000091ff07723e */ /* 0x000fe200020004ff */
[--C-:B------:R-:W-:Y:S01]  /*b000*/  HADD2.F32 R77, -RZ, R10.reuse.H0_H0 ;  /* 0x2000000aff4d7230 */ /* 0x100fe20000004100 */
[----:B------:R-:W-:Y:S01]  /*b010*/  F2FP.F16.E5M2.UNPACK_B R6, R146 ;  /* 0x00000092ff06723e */ /* 0x000fe200020004ff */
[----:B------:R-:W-:Y:S01]  /*b020*/  HADD2.F32 R80, -RZ, R10.H1_H1 ;  /* 0x3000000aff507230 */ /* 0x000fe20000004100 */
[----:B------:R-:W-:Y:S01]  /*b030*/  F2FP.F16.E5M2.UNPACK_B R5, R147 ;  /* 0x00000093ff05723e */ /* 0x000fe200020004ff */
[--C-:B------:R-:W-:Y:S01]  /*b040*/  HADD2.F32 R81, -RZ, R9.reuse.H0_H0 ;  /* 0x20000009ff517230 */ /* 0x100fe20000004100 */
[----:B-1----:R-:W-:Y:S01]  /*b050*/  F2FP.F16.E5M2.UNPACK_B R4, R148 ;  /* 0x00000094ff04723e */ /* 0x002fe200020004ff */
[----:B------:R-:W-:Y:S01]  /*b060*/  HADD2.F32 R83, -RZ, R9.H1_H1 ;  /* 0x30000009ff537230 */ /* 0x000fe20000004100 */
[-C--:B------:R-:W-:Y:S01]  /*b070*/  F2FP.F16.E5M2.UNPACK_B R2, R140.reuse ;  /* 0x0000008cff02723e */ /* 0x080fe200020004ff */
[--C-:B------:R-:W-:Y:S01]  /*b080*/  HADD2.F32 R86, -RZ, R8.reuse.H0_H0 ;  /* 0x20000008ff567230 */ /* 0x100fe20000004100 */
[----:B------:R-:W-:Y:S01]  /*b090*/  F2FP.F16.E5M2.UNPACK_B R140, R140.H1 ;  /* 0x0000008cff8c723e */ /* 0x000fe200030004ff */
[----:B------:R-:W-:Y:S01]  /*b0a0*/  HADD2.F32 R87, -RZ, R8.H1_H1 ;  /* 0x30000008ff577230 */ /* 0x000fe20000004100 */
[----:B------:R-:W-:Y:S01]  /*b0b0*/  F2FP.F16.E5M2.UNPACK_B R141, R141.H1 ;  /* 0x0000008dff8d723e */ /* 0x000fe200030004ff */
[--C-:B------:R-:W-:Y:S01]  /*b0c0*/  HADD2.F32 R90, -RZ, R7.reuse.H0_H0 ;  /* 0x20000007ff5a7230 */ /* 0x100fe20000004100 */
[----:B------:R-:W-:Y:S01]  /*b0d0*/  F2FP.F16.E5M2.UNPACK_B R142, R142.H1 ;  /* 0x0000008eff8e723e */ /* 0x000fe200030004ff */
[----:B------:R-:W-:Y:S01]  /*b0e0*/  HADD2.F32 R91, -RZ, R7.H1_H1 ;  /* 0x30000007ff5b7230 */ /* 0x000fe20000004100 */
[----:B------:R-:W-:Y:S01]  /*b0f0*/  F2FP.F16.E5M2.UNPACK_B R143, R143.H1 ;  /* 0x0000008fff8f723e */ /* 0x000fe200030004ff */
[--C-:B------:R-:W-:Y:S01]  /*b100*/  HADD2.F32 R94, -RZ, R6.reuse.H0_H0 ;  /* 0x20000006ff5e7230 */ /* 0x100fe20000004100 */
[----:B------:R-:W-:Y:S01]  /*b110*/  IADD3 R165, PT, PT, R165, 0x130, RZ ;  /* 0x00000130a5a57810 */ /* 0x000fe20007ffe0ff */
[----:B------:R-:W-:Y:S01]  /*b120*/  HADD2.F32 R95, -RZ, R6.H1_H1 ;  /* 0x30000006ff5f7230 */ /* 0x000fe20000004100 */
[----:B------:R-:W-:Y:S01]  /*b130*/  F2FP.F16.E5M2.UNPACK_B R107, R149 ;  /* 0x00000095ff6b723e */ /* 0x000fe200020004ff */
[--C-:B------:R-:W-:Y:S01]  /*b140*/  HADD2.F32 R98, -RZ, R5.reuse.H0_H0 ;  /* 0x20000005ff627230 */ /* 0x100fe20000004100 */
[----:B------:R-:W-:Y:S01]  /*b150*/  LOP3.LUT R165, R165, 0xfefffff8, RZ, 0xc0, !PT ;  /* 0xfefffff8a5a57812 */ /* 0x000fe200078ec0ff */
[----:B------:R-:W-:Y:S01]  /*b160*/  HADD2.F32 R99, -RZ, R5.H1_H1 ;  /* 0x30000005ff637230 */ /* 0x000fe20000004100 */
[----:B------:R-:W-:Y:S01]  /*b170*/  F2FP.F16.E5M2.UNPACK_B R111, R150 ;  /* 0x00000096ff6f723e */ /* 0x000fe200020004ff */
[--C-:B------:R-:W-:Y:S01]  /*b180*/  HADD2.F32 R102, -RZ, R4.reuse.H0_H0 ;  /* 0x20000004ff667230 */ /* 0x100fe20000004100 */
[----:B------:R-:W-:Y:S01]  /*b190*/  F2FP.F16.E5M2.UNPACK_B R115, R151 ;  /* 0x00000097ff73723e */ /* 0x000fe200020004ff */
[----:B------:R-:W-:Y:S01]  /*b1a0*/  HADD2.F32 R103, -RZ, R4.H1_H1 ;  /* 0x30000004ff677230 */ /* 0x000fe20000004100 */
[----:B------:R-:W-:Y:S01]  /*b1b0*/  F2FP.F16.E5M2.UNPACK_B R119, R152 ;  /* 0x00000098ff77723e */ /* 0x000fe200020004ff */
[----:B------:R-:W1:Y:S01]  /*b1c0*/  LDTM.x64 R4, tmem[UR4+0xc0] ;  /* 0x0000c004000479ee */ /* 0x000e620008340000 */
[--C-:B------:R-:W-:Y:S01]  /*b1d0*/  HADD2.F32 R0, -RZ, R2.reuse.H0_H0 ;  /* 0x20000002ff007230 */ /* 0x100fe20000004100 */
[----:B------:R-:W-:Y:S01]  /*b1e0*/  NOP ;  /* 0x0000000000007918 */ /* 0x000fe20000000000 */
[----:B-1----:R1:W-:Y:S01]  /*b1f0*/  SYNCS.ARRIVE.TRANS64.RED.A1T0 RZ, [R165+URZ], RZ ;  /* 0x000000ffa5ff79a7 */ /* 0x0023e200081004ff */
[----:B------:R-:W-:Y:S01]  /*b200*/  HADD2.F32 R2, -RZ, R2.H1_H1 ;  /* 0x30000002ff027230 */ /* 0x000fe20000004100 */
[----:B------:R-:W-:Y:S01]  /*b210*/  F2FP.F16.E5M2.UNPACK_B R123, R153 ;  /* 0x00000099ff7b723e */ /* 0x000fe200020004ff */
[----:B------:R-:W-:Y:S01]  /*b220*/  HADD2.F32 R78, -RZ, R141.H1_H1 ;  /* 0x3000008dff4e7230 */ /* 0x000fe20000004100 */
[----:B------:R-:W-:Y:S01]  /*b230*/  F2FP.F16.E5M2.UNPACK_B R127, R154 ;  /* 0x0000009aff7f723e */ /* 0x000fe200020004ff */
[--C-:B------:R-:W-:Y:S01]  /*b240*/  HADD2.F32 R106, -RZ, R107.reuse.H0_H0 ;  /* 0x2000006bff6a7230 */ /* 0x100fe20000004100 */
[----:B------:R-:W-:Y:S01]  /*b250*/  F2FP.F16.E5M2.UNPACK_B R130, R155 ;  /* 0x0000009bff82723e */ /* 0x000fe200020004ff */
[----:B------:R-:W-:Y:S01]  /*b260*/  HADD2.F32 R107, -RZ, R107.H1_H1 ;  /* 0x3000006bff6b7230 */ /* 0x000fe20000004100 */
[----:B------:R-:W-:Y:S01]  /*b270*/  F2FP.F16.E5M2.UNPACK_B R144, R144.H1 ;  /* 0x00000090ff90723e */ /* 0x000fe200030004ff */
        /* <DEDUP_REMOVED lines=12> */
[C---:B------:R-:W-:Y:S01]  /*b340*/  FMUL R4, R70.reuse, R4 ;  /* 0x0000000446047220 */ /* 0x040fe20000400000 */
[C---:B------:R-:W-:Y:S01]  /*b350*/  FMUL R5, R70.reuse, R5 ;  /* 0x0000000546057220 */ /* 0x040fe20000400000 */
[--C-:B------:R-:W-:Y:S02]  /*b360*/  HADD2.F32 R3, -RZ, R140.reuse.H0_H0 ;  /* 0x2000008cff037230 */ /* 0x100fe40000004100 */
        /* <DEDUP_REMOVED lines=9> */
[----:B------:R-:W-:Y:S02]  /*b400*/  HADD2.F32 R122, -RZ, R123.H0_H0 ;  /* 0x2000007bff7a7230 */ /* 0x000fe40000004100 */
[C---:B------:R-:W-:Y:S01]  /*b410*/  FMUL R6, R70.reuse, R6 ;  /* 0x0000000646067220 */ /* 0x040fe20000400000 */
[----:B------:R-:W-:Y:S02]  /*b420*/  HADD2.F32 R72, -RZ, R140.H1_H1 ;  /* 0x3000008cff487230 */ /* 0x000fe40000004100 */
[C---:B------:R-:W-:Y:S01]  /*b430*/  FMUL R7, R70.reuse, R7 ;  /* 0x0000000746077220 */ /* 0x040fe20000400000 */
[----:B------:R-:W-:Y:S02]  /*b440*/  HADD2.F32 R75, -RZ, R141.H0_H0 ;  /* 0x2000008dff4b7230 */ /* 0x000fe40000004100 */
[C---:B------:R-:W-:Y:S01]  /*b450*/  FFMA R6, R73.reuse, R3, R6 ;  /* 0x0000000349067223 */ /* 0x040fe20000000006 */
[----:B------:R-:W-:Y:S02]  /*b460*/  HADD2.F32 R123, -RZ, R123.H1_H1 ;  /* 0x3000007bff7b7230 */ /* 0x000fe40000004100 */
[C---:B------:R-:W-:Y:S01]  /*b470*/  FFMA R7, R73.reuse, R72, R7 ;  /* 0x0000004849077223 */ /* 0x040fe20000000007 */
[C---:B------:R-:W-:Y:S01]  /*b480*/  FFMA R8, R73.reuse, R74, R8 ;  /* 0x0000004a49087223 */ /* 0x040fe20000000008 */
[----:B------:R-:W-:Y:S01]  /*b490*/  FFMA R9, R73, R76, R9 ;  /* 0x0000004c49097223 */ /* 0x000fe20000000009 */
[--C-:B------:R-:W-:Y:S02]  /*b4a0*/  HADD2.F32 R126, -RZ, R127.reuse.H0_H0 ;  /* 0x2000007fff7e7230 */ /* 0x100fe40000004100 */
[C---:B------:R-:W-:Y:S01]  /*b4b0*/  FMUL R10, R70.reuse, R10 ;  /* 0x0000000a460a7220 */ /* 0x040fe20000400000 */
[----:B------:R-:W-:Y:S01]  /*b4c0*/  F2FP.SATFINITE.E5M2.F32.PACK_AB_MERGE_C R76, R7, R6, RZ ;  /* 0x00000006074c723e */ /* 0x000fe200048060ff */
[C---:B------:R-:W-:Y:S01]  /*b4d0*/  FMUL R7, R70.reuse, R20 ;  /* 0x0000001446077220 */ /* 0x040fe20000400000 */
[----:B------:R-:W-:Y:S02]  /*b4e0*/  HADD2.F32 R127, -RZ, R127.H1_H1 ;  /* 0x3000007fff7f7230 */ /* 0x000fe40000004100 */
[C---:B------:R-:W-:Y:S01]  /*b4f0*/  FFMA R10, R73.reuse, R75, R10 ;  /* 0x0000004b490a7223 */ /* 0x040fe2000000000a */
[----:B------:R-:W-:Y:S02]  /*b500*/  HADD2.F32 R72, -RZ, R130.H0_H0 ;  /* 0x20000082ff487230 */ /* 0x000fe40000004100 */
[C---:B------:R-:W-:Y:S01]  /*b510*/  FMUL R11, R70.reuse, R11 ;  /* 0x0000000b460b7220 */ /* 0x040fe20000400000 */
[--C-:B------:R-:W-:Y:S02]  /*b520*/  HADD2.F32 R79, -RZ, R142.reuse.H0_H0 ;  /* 0x2000008eff4f7230 */ /* 0x100fe40000004100 */
[C---:B------:R-:W-:Y:S01]  /*b530*/  FMUL R14, R70.reuse, R14 ;  /* 0x0000000e460e7220 */ /* 0x040fe20000400000 */
[----:B------:R-:W-:Y:S02]  /*b540*/  HADD2.F32 R82, -RZ, R142.H1_H1 ;  /* 0x3000008eff527230 */ /* 0x000fe40000004100 */
[C---:B------:R-:W-:Y:S01]  /*b550*/  FFMA R11, R73.reuse, R78, R11 ;  /* 0x0000004e490b7223 */ /* 0x040fe2000000000b */
[C---:B------:R-:W-:Y:S01]  /*b560*/  FFMA R12, R73.reuse, R77, R12 ;  /* 0x0000004d490c7223 */ /* 0x040fe2000000000c */
[C---:B------:R-:W-:Y:S01]  /*b570*/  FFMA R13, R73.reuse, R80, R13 ;  /* 0x00000050490d7223 */ /* 0x040fe2000000000d */
[----:B------:R-:W-:Y:S01]  /*b580*/  FFMA R14, R73, R79, R14 ;  /* 0x0000004f490e7223 */ /* 0x000fe2000000000e */
[----:B------:R-:W-:Y:S01]  /*b590*/  HADD2.F32 R75, -RZ, R130.H1_H1 ;  /* 0x30000082ff4b7230 */ /* 0x000fe20000004100 */
[----:B------:R-:W-:Y:S01]  /*b5a0*/  F2FP.SATFINITE.E5M2.F32.PACK_AB_MERGE_C R78, R11, R10, RZ ;  /* 0x0000000a0b4e723e */ /* 0x000fe200048060ff */
[C---:B------:R-:W-:Y:S01]  /*b5b0*/  FMUL R10, R70.reuse, R21 ;  /* 0x00000015460a7220 */ /* 0x040fe20000400000 */
[C---:B------:R-:W-:Y:S01]  /*b5c0*/  FMUL R21, R70.reuse, R28 ;  /* 0x0000001c46157220 */ /* 0x040fe20000400000 */
        /* <DEDUP_REMOVED lines=8> */
[C---:B------:R-:W-:Y:S01]  /*b650*/  FMUL R18, R70.reuse, R25 ;  /* 0x0000001946127220 */ /* 0x040fe20000400000 */
[----:B------:R-:W-:Y:S01]  /*b660*/  F2FP.SATFINITE.E5M2.F32.PACK_AB_MERGE_C R14, R15, R14, RZ ;  /* 0x0000000e0f0e723e */ /* 0x000fe200048060ff */
        /* <DEDUP_REMOVED lines=8> */
[C---:B------:R-:W-:Y:S01]  /*b6f0*/  FFMA R11, R73.reuse, R88, R11 ;  /* 0x00000058490b7223 */ /* 0x040fe2000000000b */
[----:B------:R-:W-:Y:S01]  /*b700*/  FMUL R22, R70, R29 ;  /* 0x0000001d46167220 */ /* 0x000fe20000400000 */
        /* <DEDUP_REMOVED lines=13> */
[----:B------:R-:W-:Y:S01]  /*b7e0*/  FMUL R20, R70, R27 ;  /* 0x0000001b46147220 */ /* 0x000fe20000400000 */
[--C-:B------:R-:W-:Y:S01]  /*b7f0*/  HADD2.F32 R96, -RZ, R146.reuse.H0_H0 ;  /* 0x20000092ff607230 */ /* 0x100fe20000004100 */
[----:B------:R-:W-:Y:S01]  /*b800*/  F2FP.SATFINITE.E5M2.F32.PACK_AB_MERGE_C R16, R10, R7, R16 ;  /* 0x000000070a10723e */ /* 0x000fe20004806010 */
[----:B------:R-:W-:Y:S02]  /*b810*/  HADD2.F32 R97, -RZ, R146.H1_H1 ;  /* 0x30000092ff617230 */ /* 0x000fe40000004100 */
        /* <DEDUP_REMOVED lines=28> */
[----:B------:R-:W-:Y:S01]  /*b9e0*/  F2FP.F16.E5M2.UNPACK_B R151, R151.H1 ;  /* 0x00000097ff97723e */ /* 0x000fe200030004ff */
[----:B------:R-:W-:Y:S01]  /*b9f0*/  FMUL R38, R70, R45 ;  /* 0x0000002d46267220 */ /* 0x000fe20000400000 */
[----:B------:R-:W-:Y:S01]  /*ba00*/  F2FP.SATFINITE.E5M2.F32.PACK_AB_MERGE_C R19, R28, R27, RZ ;  /* 0x0000001b1c13723e */ /* 0x000fe200048060ff */
[----:B------:R-:W-:Y:S01]  /*ba10*/  FFMA R31, R73, R104, R31 ;  /* 0x00000068491f7223 */ /* 0x000fe2000000001f */
[C---:B------:R-:W-:Y:S01]  /*ba20*/  FMUL R45, R70.reuse, R52 ;  /* 0x00000034462d7220 */ /* 0x040fe20000400000 */
[C---:B------:R-:W-:Y:S01]  /*ba30*/  FMUL R52, R70.reuse, R59 ;  /* 0x0000003b46347220 */ /* 0x040fe20000400000 */
[----:B------:R-:W-:Y:S01]  /*ba40*/  F2FP.F16.E5M2.UNPACK_B R152, R152.H1 ;  /* 0x00000098ff98723e */ /* 0x000fe200030004ff */
[C---:B------:R-:W-:Y:S01]  /*ba50*/  FMUL R59, R70.reuse, R66 ;  /* 0x00000042463b7220 */ /* 0x040fe20000400000 */
[----:B------:R-:W-:Y:S01]  /*ba60*/  F2FP.SATFINITE.E5M2.F32.PACK_AB_MERGE_C R66, R13, R12, R14 ;  /* 0x0000000c0d42723e */ /* 0x000fe2000480600e */
        /* <DEDUP_REMOVED lines=11> */
[C---:B------:R-:W-:Y:S01]  /*bb20*/  FFMA R35, R73.reuse, R108, R35 ;  /* 0x0000006c49237223 */ /* 0x040fe20000000023 */
[C---:B------:R-:W-:Y:S01]  /*bb30*/  FMUL R36, R70.reuse, R43 ;  /* 0x0000002b46247220 */ /* 0x040fe20000400000 */
[--C-:B------:R-:W-:Y:S02]  /*bb40*/  HADD2.F32 R112, -RZ, R150.reuse.H0_H0 ;  /* 0x20000096ff707230 */ /* 0x100fe40000004100 */
[C---:B------:R-:W-:Y:S01]  /*bb50*/  FMUL R39, R70.reuse, R46 ;  /* 0x0000002e46277220 */ /* 0x040fe20000400000 */
        /* <DEDUP_REMOVED lines=13> */
[C---:B------:R-:W-:Y:S01]  /*bc30*/  FMUL R46, R70.reuse, R53 ;  /* 0x00000035462e7220 */ /* 0x040fe20000400000 */
[--C-:B------:R-:W-:Y:S02]  /*bc40*/  HADD2.F32 R120, -RZ, R152.reuse.H0_H0 ;  /* 0x20000098ff787230 */ /* 0x100fe40000004100 */
[C---:B------:R-:W-:Y:S01]  /*bc50*/  FMUL R50, R70.reuse, R57 ;  /* 0x0000003946327220 */ /* 0x040fe20000400000 */
[C---:B------:R-:W-:Y:S01]  /*bc60*/  FMUL R51, R70.reuse, R58 ;  /* 0x0000003a46337220 */ /* 0x040fe20000400000 */
[C---:B------:R-:W-:Y:S01]  /*bc70*/  FMUL R53, R70.reuse, R60 ;  /* 0x0000003c46357220 */ /* 0x040fe20000400000 */
[C---:B------:R-:W-:Y:S01]  /*bc80*/  FFMA R43, R73.reuse, R116, R43 ;  /* 0x00000074492b7223 */ /* 0x040fe2000000002b */
[----:B------:R-:W-:Y:S02]  /*bc90*/  HADD2.F32 R121, -RZ, R152.H1_H1 ;  /* 0x30000098ff797230 */ /* 0x000fe40000004100 */
[C---:B------:R-:W-:Y:S01]  /*bca0*/  FMUL R47, R70.reuse, R54 ;  /* 0x00000036462f7220 */ /* 0x040fe20000400000 */
[C---:B------:R-:W-:Y:S01]  /*bcb0*/  FMUL R57, R70.reuse, R64 ;  /* 0x0000004046397220 */ /* 0x040fe20000400000 */
[C---:B------:R-:W-:Y:S01]  /*bcc0*/  FMUL R58, R70.reuse, R65 ;  /* 0x00000041463a7220 */ /* 0x040fe20000400000 */
[C---:B------:R-:W-:Y:S01]  /*bcd0*/  FMUL R60, R70.reuse, R67 ;  /* 0x00000043463c7220 */ /* 0x040fe20000400000 */
[----:B------:R-:W-:Y:S01]  /*bce0*/  FFMA R44, R73, R117, R44 ;  /* 0x00000075492c7223 */ /* 0x000fe2000000002c */
[C---:B------:R-:W-:Y:S01]  /*bcf0*/  FMUL R48, R70.reuse, R55 ;  /* 0x0000003746307220 */ /* 0x040fe20000400000 */
[----:B------:R-:W-:Y:S01]  /*bd00*/  F2FP.SATFINITE.E5M2.F32.PACK_AB_MERGE_C R64, R5, R4, R76 ;  /* 0x000000040540723e */ /* 0x000fe2000480604c */
[----:B------:R-:W-:Y:S01]  /*bd10*/  FFMA R45, R73, R118, R45 ;  /* 0x00000076492d7223 */ /* 0x000fe2000000002d */
[----:B------:R-:W-:Y:S01]  /*bd20*/  F2FP.SATFINITE.E5M2.F32.PACK_AB_MERGE_C R65, R9, R8, R78 ;  /* 0x000000080941723e */ /* 0x000fe2000480604e */
[----:B------:R-:W-:Y:S01]  /*bd30*/  FMUL R49, R70, R56 ;  /* 0x0000003846317220 */ /* 0x000fe20000400000 */
[----:B------:R-:W-:Y:S01]  /*bd40*/  F2FP.SATFINITE.E5M2.F32.PACK_AB_MERGE_C R67, R2, R0, R3 ;  /* 0x000000000243723e */ /* 0x000fe20004806003 */
[C---:B------:R-:W-:Y:S01]  /*bd50*/  FFMA R46, R73.reuse, R119, R46 ;  /* 0x00000077492e7223 */ /* 0x040fe2000000002e */
[----:B------:R-:W-:Y:S01]  /*bd60*/  F2FP.F16.E5M2.UNPACK_B R154, R154.H1 ;  /* 0x0000009aff9a723e */ /* 0x000fe200030004ff */
[--C-:B------:R-:W-:Y:S02]  /*bd70*/  HADD2.F32 R124, -RZ, R153.reuse.H0_H0 ;  /* 0x20000099ff7c7230 */ /* 0x100fe40000004100 */
[C---:B------:R-:W-:Y:S01]  /*bd80*/  FFMA R47, R73.reuse, R120, R47 ;  /* 0x00000078492f7223 */ /* 0x040fe2000000002f */
[----:B------:R1:W-:Y:S01]  /*bd90*/  STS.128 [R137+UR44+0xa200], R64 ;  /* 0x00a2004089007988 */ /* 0x0003e20008000c2c */
[----:B------:R-:W-:Y:S02]  /*bda0*/  HADD2.F32 R125, -RZ, R153.H1_H1 ;  /* 0x30000099ff7d7230 */ /* 0x000fe40000004100 */
[C---:B------:R-:W-:Y:S01]  /*bdb0*/  FFMA R48, R73.reuse, R121, R48 ;  /* 0x0000007949307223 */ /* 0x040fe20000000030 */
[C---:B------:R-:W-:Y:S01]  /*bdc0*/  FFMA R49, R73.reuse, R122, R49 ;  /* 0x0000007a49317223 */ /* 0x040fe20000000031 */
[----:B------:R-:W-:Y:S01]  /*bdd0*/  F2FP.F16.E5M2.UNPACK_B R155, R155.H1 ;  /* 0x0000009bff9b723e */ /* 0x000fe200030004ff */
[C---:B------:R-:W-:Y:S01]  /*bde0*/  FFMA R50, R73.reuse, R123, R50 ;  /* 0x0000007b49327223 */ /* 0x040fe20000000032 */
[----:B------:R-:W-:Y:S01]  /*bdf0*/  FMUL R54, R70, R61 ;  /* 0x0000003d46367220 */ /* 0x000fe20000400000 */
[--C-:B------:R-:W-:Y:S01]  /*be00*/  HADD2.F32 R128, -RZ, R154.reuse.H0_H0 ;  /* 0x2000009aff807230 */ /* 0x100fe20000004100 */
[----:B------:R1:W-:Y:S01]  /*be10*/  STS.128 [R179+0xa010], R16 ;  /* 0x00a01010b3007388 */ /* 0x0003e20000000c00 */
[----:B------:R-:W-:Y:S01]  /*be20*/  F2FP.SATFINITE.E5M2.F32.PACK_AB_MERGE_C R35, R36, R35, RZ ;  /* 0x000000232423723e */ /* 0x000fe200048060ff */
[C---:B------:R-:W-:Y:S01]  /*be30*/  FFMA R51, R73.reuse, R124, R51 ;  /* 0x0000007c49337223 */ /* 0x040fe20000000033 */
[----:B------:R-:W-:Y:S01]  /*be40*/  F2FP.SATFINITE.E5M2.F32.PACK_AB_MERGE_C R39, R40, R39, RZ ;  /* 0x000000272827723e */ /* 0x000fe200048060ff */
[----:B------:R-:W-:Y:S02]  /*be50*/  HADD2.F32 R129, -RZ, R154.H1_H1 ;  /* 0x3000009aff817230 */ /* 0x000fe40000004100 */
[C---:B------:R-:W-:Y:S01]  /*be60*/  FMUL R55, R70.reuse, R62 ;  /* 0x0000003e46377220 */ /* 0x040fe20000400000 */
[C---:B------:R-:W-:Y:S01]  /*be70*/  FFMA R52, R73.reuse, R125, R52 ;  /* 0x0000007d49347223 */ /* 0x040fe20000000034 */
[----:B------:R-:W-:Y:S01]  /*be80*/  FMUL R56, R70, R63 ;  /* 0x0000003f46387220 */ /* 0x000fe20000400000 */
[C---:B------:R-:W-:Y:S01]  /*be90*/  FFMA R53, R73.reuse, R126, R53 ;  /* 0x0000007e49357223 */ /* 0x040fe20000000035 */
[C---:B------:R-:W-:Y:S01]  /*bea0*/  FFMA R54, R73.reuse, R127, R54 ;  /* 0x0000007f49367223 */ /* 0x040fe20000000036 */
[--C-:B------:R-:W-:Y:S02]  /*beb0*/  HADD2.F32 R74, -RZ, R155.reuse.H0_H0 ;  /* 0x2000009bff4a7230 */ /* 0x100fe40000004100 */
[C---:B------:R-:W-:Y:S01]  /*bec0*/  FFMA R55, R73.reuse, R128, R55 ;  /* 0x0000008049377223 */ /* 0x040fe20000000037 */
[----:B------:R-:W-:Y:S02]  /*bed0*/  HADD2.F32 R131, -RZ, R155.H1_H1 ;  /* 0x3000009bff837230 */ /* 0x000fe40000004100 */
[C---:B------:R-:W-:Y:S01]  /*bee0*/  FFMA R56, R73.reuse, R129, R56 ;  /* 0x0000008149387223 */ /* 0x040fe20000000038 */
[----:B------:R-:W-:Y:S01]  /*bef0*/  F2FP.SATFINITE.E5M2.F32.PACK_AB_MERGE_C R43, R44, R43, RZ ;  /* 0x0000002b2c2b723e */ /* 0x000fe200048060ff */
[C---:B------:R-:W-:Y:S01]  /*bf00*/  FFMA R57, R73.reuse, R72, R57 ;  /* 0x0000004849397223 */ /* 0x040fe20000000039 */
[C---:B------:R-:W-:Y:S01]  /*bf10*/  FFMA R58, R73.reuse, R75, R58 ;  /* 0x0000004b493a7223 */ /* 0x040fe2000000003a */
[C---:B------:R-:W-:Y:S01]  /*bf20*/  FFMA R59, R73.reuse, R74, R59 ;  /* 0x0000004a493b7223 */ /* 0x040fe2000000003b */
[----:B------:R-:W-:Y:S01]  /*bf30*/  F2FP.SATFINITE.E5M2.F32.PACK_AB_MERGE_C R33, R34, R33, R35 ;  /* 0x000000212221723e */ /* 0x000fe20004806023 */
[----:B------:R-:W-:Y:S01]  /*bf40*/  FFMA R60, R73, R131, R60 ;  /* 0x00000083493c7223 */ /* 0x000fe2000000003c */
[----:B------:R-:W-:Y:S02]  /*bf50*/  F2FP.SATFINITE.E5M2.F32.PACK_AB_MERGE_C R32, R30, R29, R32 ;  /* 0x0000001d1e20723e */ /* 0x000fe40004806020 */
        /* <DEDUP_REMOVED lines=11> */
[----:B------:R-:W-:Y:S03]  /*c010*/  IADD3 R68, PT, PT, R68, 0x1, RZ ;  /* 0x0000000144447810 */ /* 0x000fe60007ffe0ff */
        /* <DEDUP_REMOVED lines=18> */
.L_x_150:
[----:B------:R-:W-:Y:S05]  /*c140*/  BSYNC.RECONVERGENT B0 ;  /* 0x0000000000007941 */ /* 0x000fea0003800200 */
.L_x_149:
[----:B------:R-:W-:Y:S01]  /*c150*/  R2UR UR4, R164 ;  /* 0x00000000a40472ca */ /* 0x000fe200000e0000 */
[----:B------:R-:W-:Y:S01]  /*c160*/  BAR.SYNC.DEFER_BLOCKING 0x1, 0x80 ;  /* 0x0042000000007b1d */ /* 0x000fe20000010000 */
[----:B------:R-:W-:Y:S01]  /*c170*/  ISETP.NE.AND P0, PT, R166, 0x2, PT ;  /* 0x00000002a600780c */ /* 0x000fe20003f05270 */
[----:B------:R-:W-:Y:S01]  /*c180*/  UISETP.NE.AND UP0, UPT, UR46, URZ, UPT ;  /* 0x000000ff2e00728c */ /* 0x000fe2000bf05270 */
[----:B------:R-:W-:Y:S01]  /*c190*/  ISETP.NE.AND P1, PT, R68, 0x2, PT ;  /* 0x000000024400780c */ /* 0x000fe20003f25270 */
[----:B------:R-:W-:Y:S01]  /*c1a0*/  UIADD3 UR16, UPT, UPT, UR38, UR61, URZ ;  /* 0x0000003d26107290 */ /* 0x000fe2000fffe0ff */
[----:B------:R-:W-:Y:S02]  /*c1b0*/  SEL R0, RZ, 0x1, P0 ;  /* 0x00000001ff007807 */ /* 0x000fe40000000000 */
[----:B------:R-:W-:Y:S02]  /*c1c0*/  SEL R3, RZ, 0x1, P1 ;  /* 0x00000001ff037807 */ /* 0x000fe40000800000 */
[----:B------:R-:W-:Y:S02]  /*c1d0*/  LOP3.LUT R171, R171, R0, RZ, 0x3c, !PT ;  /* 0x00000000abab7212 */ /* 0x000fe400078e3cff */
[----:B------:R-:W-:Y:S01]  /*c1e0*/  LOP3.LUT R172, R172, R3, RZ, 0x3c, !PT ;  /* 0x00000003acac7212 */ /* 0x000fe200078e3cff */
[----:B------:R-:W-:Y:S01]  /*c1f0*/  UIADD3 UR20, UPT, UPT, UR37, UR4, URZ ;  /* 0x0000000425147290 */ /* 0x000fe2000fffe0ff */
[----:B------:R-:W-:Y:S02]  /*c200*/  SEL R166, R166, RZ, P0 ;  /* 0x000000ffa6a67207 */ /* 0x000fe40000000000 */
[----:B------:R-:W-:Y:S01]  /*c210*/  SEL R68, R68, RZ, P1 ;  /* 0x000000ff44447207 */ /* 0x000fe20000800000 */
[----:B------:R-:W-:Y:S01]  /*c220*/  UMOV UR36, UR59 ;  /* 0x0000003b00247c82 */ /* 0x000fe20008000000 */
[----:B------:R-:W-:Y:S07]  /*c230*/  BRA.U UP0, `(.L_x_151) ;  /* 0xffffff9900907547 */ /* 0x000fee000b83ffff */
[----:B------:R-:W-:Y:S05]  /*c240*/  EXIT ;  /* 0x000000000000794d */ /* 0x000fea0003800000 */
.L_x_25:
[----:B---3--:R3:W4:Y:S02]  /*c250*/  SYNCS.PHASECHK.TRANS64.TRYWAIT P0, [R3+URZ+0x150], R2 ;  /* 0x00015002030075a7 */ /* 0x00872400080011ff */
[----:B----4-:R-:W-:Y:S05]  /*c260*/  @!P0 NANOSLEEP.SYNCS 0x989680 ;  /* 0x009896800000895d */ /* 0x010fea0003900000 */
[----:B------:R-:W4:Y:S02]  /*c270*/  @!P0 SYNCS.PHASECHK.TRANS64 P0, [R3+URZ+0x150], R2 ;  /* 0x00015002030085a7 */ /* 0x000f2400080010ff */
[----:B----4-:R-:W-:Y:S05]  /*c280*/  @!P0 BRA `(.L_x_25) ;  /* 0xfffffffc00f08947 */ /* 0x010fea000383ffff */
[----:B------:R-:W-:Y:S05]  /*c290*/  BRA `(.L_x_152) ;  /* 0xffffff5800747947 */ /* 0x000fea000383ffff */
.L_x_28:
[----:B--2---:R-:W-:-:S07]  /*c2a0*/  MOV R0, UR33 ;  /* 0x0000002100007c02 */ /* 0x004fce0008000f00 */
.L_x_153:
[----:B--2---:R2:W3:Y:S02]  /*c2b0*/  SYNCS.PHASECHK.TRANS64.TRYWAIT P0, [R0+URZ+0x58], R3 ;  /* 0x00005803000075a7 */ /* 0x0044e400080011ff */
[----:B---3--:R-:W-:Y:S05]  /*c2c0*/  @!P0 NANOSLEEP.SYNCS 0x989680 ;  /* 0x009896800000895d */ /* 0x008fea0003900000 */
[----:B------:R-:W3:Y:S02]  /*c2d0*/  @!P0 SYNCS.PHASECHK.TRANS64 P0, [R0+URZ+0x58], R3 ;  /* 0x00005803000085a7 */ /* 0x000ee400080010ff */
[----:B---3--:R-:W-:Y:S05]  /*c2e0*/  @!P0 BRA `(.L_x_153) ;  /* 0xfffffffc00f08947 */ /* 0x008fea000383ffff */
[----:B------:R-:W-:Y:S05]  /*c2f0*/  BRA `(.L_x_27) ;  /* 0xffffff5800cc7947 */ /* 0x000fea000383ffff */
.L_x_35:
[----:B-1----:R-:W-:-:S07]  /*c300*/  MOV R0, UR17 ;  /* 0x0000001100007c02 */ /* 0x002fce0008000f00 */
.L_x_154:
[----:B-1----:R1:W2:Y:S02]  /*c310*/  SYNCS.PHASECHK.TRANS64.TRYWAIT P0, [R0+URZ+0x58], R3 ;  /* 0x00005803000075a7 */ /* 0x0022a400080011ff */
[----:B--2---:R-:W-:Y:S05]  /*c320*/  @!P0 NANOSLEEP.SYNCS 0x989680 ;  /* 0x009896800000895d */ /* 0x004fea0003900000 */
[----:B------:R-:W2:Y:S02]  /*c330*/  @!P0 SYNCS.PHASECHK.TRANS64 P0, [R0+URZ+0x58], R3 ;  /* 0x00005803000085a7 */ /* 0x000ea400080010ff */
[----:B--2---:R-:W-:Y:S05]  /*c340*/  @!P0 BRA `(.L_x_154) ;  /* 0xfffffffc00f08947 */ /* 0x004fea000383ffff */
[----:B------:R-:W-:Y:S05]  /*c350*/  BRA `(.L_x_34) ;  /* 0xffffff5c00947947 */ /* 0x000fea000383ffff */
.L_x_40:
[----:B-1----:R1:W2:Y:S02]  /*c360*/  SYNCS.PHASECHK.TRANS64.TRYWAIT P0, [R3+URZ+0x100], R0 ;  /* 0x00010000030075a7 */ /* 0x0022a400080011ff */
[----:B--2---:R-:W-:Y:S05]  /*c370*/  @!P0 NANOSLEEP.SYNCS 0x989680 ;  /* 0x009896800000895d */ /* 0x004fea0003900000 */
[----:B------:R-:W2:Y:S02]  /*c380*/  @!P0 SYNCS.PHASECHK.TRANS64 P0, [R3+URZ+0x100], R0 ;  /* 0x00010000030085a7 */ /* 0x000ea400080010ff */
[----:B--2---:R-:W-:Y:S05]  /*c390*/  @!P0 BRA `(.L_x_40) ;  /* 0xfffffffc00f08947 */ /* 0x004fea000383ffff */
[----:B------:R-:W-:Y:S05]  /*c3a0*/  BRA `(.L_x_155) ;  /* 0xffffff6000447947 */ /* 0x000fea000383ffff */
.L_x_44:
[----:B-1----:R-:W-:-:S07]  /*c3b0*/  MOV R0, UR4 ;  /* 0x0000000400007c02 */ /* 0x002fce0008000f00 */
.L_x_156:
[----:B-1----:R1:W2:Y:S02]  /*c3c0*/  SYNCS.PHASECHK.TRANS64.TRYWAIT P0, [R0+URZ], R3 ;  /* 0x00000003000075a7 */ /* 0x0022a400080011ff */
[----:B--2---:R-:W-:Y:S05]  /*c3d0*/  @!P0 NANOSLEEP.SYNCS 0x989680 ;  /* 0x009896800000895d */ /* 0x004fea0003900000 */
[----:B------:R-:W2:Y:S02]  /*c3e0*/  @!P0 SYNCS.PHASECHK.TRANS64 P0, [R0+URZ], R3 ;  /* 0x00000003000085a7 */ /* 0x000ea400080010ff */
[----:B--2---:R-:W-:Y:S05]  /*c3f0*/  @!P0 BRA `(.L_x_156) ;  /* 0xfffffffc00f08947 */ /* 0x004fea000383ffff */
[----:B------:R-:W-:Y:S05]  /*c400*/  BRA `(.L_x_157) ;  /* 0xffffff6400ec7947 */ /* 0x000fea000383ffff */
.L_x_45:
[----:B------:R-:W-:-:S07]  /*c410*/  MOV R0, UR5 ;  /* 0x0000000500007c02 */ /* 0x000fce0008000f00 */
.L_x_158:
[----:B-1----:R1:W2:Y:S02]  /*c420*/  SYNCS.PHASECHK.TRANS64.TRYWAIT P0, [R0+URZ], R3 ;  /* 0x00000003000075a7 */ /* 0x0022a400080011ff */
[----:B--2---:R-:W-:Y:S05]  /*c430*/  @!P0 NANOSLEEP.SYNCS 0x989680 ;  /* 0x009896800000895d */ /* 0x004fea0003900000 */
[----:B------:R-:W2:Y:S02]  /*c440*/  @!P0 SYNCS.PHASECHK.TRANS64 P0, [R0+URZ], R3 ;  /* 0x00000003000085a7 */ /* 0x000ea400080010ff */
[----:B--2---:R-:W-:Y:S05]  /*c450*/  @!P0 BRA `(.L_x_158) ;  /* 0xfffffffc00f08947 */ /* 0x004fea000383ffff */
[----:B------:R-:W-:Y:S05]  /*c460*/  BRA `(.L_x_159) ;  /* 0xffffff6400f87947 */ /* 0x000fea000383ffff */
.L_x_46:
[----:B------:R-:W-:-:S07]  /*c470*/  MOV R0, UR5 ;  /* 0x0000000500007c02 */ /* 0x000fce0008000f00 */
.L_x_160:
[----:B-1----:R1:W2:Y:S02]  /*c480*/  SYNCS.PHASECHK.TRANS64.TRYWAIT P0, [R0+URZ], R3 ;  /* 0x00000003000075a7 */ /* 0x0022a400080011ff */
[----:B--2---:R-:W-:Y:S05]  /*c490*/  @!P0 NANOSLEEP.SYNCS 0x989680 ;  /* 0x009896800000895d */ /* 0x004fea0003900000 */
[----:B------:R-:W2:Y:S02]  /*c4a0*/  @!P0 SYNCS.PHASECHK.TRANS64 P0, [R0+URZ], R3 ;  /* 0x00000003000085a7 */ /* 0x000ea400080010ff */
[----:B--2---:R-:W-:Y:S05]  /*c4b0*/  @!P0 BRA `(.L_x_160) ;  /* 0xfffffffc00f08947 */ /* 0x004fea000383ffff */
[----:B------:R-:W-:Y:S05]  /*c4c0*/  BRA `(.L_x_161) ;  /* 0xffffff6800047947 */ /* 0x000fea000383ffff */
.L_x_47:
[----:B------:R-:W-:-:S07]  /*c4d0*/  MOV R0, UR5 ;  /* 0x0000000500007c02 */ /* 0x000fce0008000f00 */
.L_x_162:
[----:B-1----:R1:W2:Y:S02]  /*c4e0*/  SYNCS.PHASECHK.TRANS64.TRYWAIT P0, [R0+URZ], R3 ;  /* 0x00000003000075a7 */ /* 0x0022a400080011ff */
[----:B--2---:R-:W-:Y:S05]  /*c4f0*/  @!P0 NANOSLEEP.SYNCS 0x989680 ;  /* 0x009896800000895d */ /* 0x004fea0003900000 */
[----:B------:R-:W2:Y:S02]  /*c500*/  @!P0 SYNCS.PHASECHK.TRANS64 P0, [R0+URZ], R3 ;  /* 0x00000003000085a7 */ /* 0x000ea400080010ff */
[----:B--2---:R-:W-:Y:S05]  /*c510*/  @!P0 BRA `(.L_x_162) ;  /* 0xfffffffc00f08947 */ /* 0x004fea000383ffff */
[----:B------:R-:W-:Y:S05]  /*c520*/  BRA `(.L_x_163) ;  /* 0xffffff6800107947 */ /* 0x000fea000383ffff */
.L_x_48:
[----:B------:R-:W-:-:S07]  /*c530*/  MOV R0, UR5 ;  /* 0x0000000500007c02 */ /* 0x000fce0008000f00 */
.L_x_164:
[----:B-1----:R1:W2:Y:S02]  /*c540*/  SYNCS.PHASECHK.TRANS64.TRYWAIT P0, [R0+URZ], R3 ;  /* 0x00000003000075a7 */ /* 0x0022a400080011ff */
[----:B--2---:R-:W-:Y:S05]  /*c550*/  @!P0 NANOSLEEP.SYNCS 0x989680 ;  /* 0x009896800000895d */ /* 0x004fea0003900000 */
[----:B------:R-:W2:Y:S02]  /*c560*/  @!P0 SYNCS.PHASECHK.TRANS64 P0, [R0+URZ], R3 ;  /* 0x00000003000085a7 */ /* 0x000ea400080010ff */
[----:B--2---:R-:W-:Y:S05]  /*c570*/  @!P0 BRA `(.L_x_164) ;  /* 0xfffffffc00f08947 */ /* 0x004fea000383ffff */
[----:B------:R-:W-:Y:S05]  /*c580*/  BRA `(.L_x_165) ;  /* 0xffffff68001c7947 */ /* 0x000fea000383ffff */
.L_x_49:
[----:B------:R-:W-:-:S07]  /*c590*/  MOV R0, UR5 ;  /* 0x0000000500007c02 */ /* 0x000fce0008000f00 */
.L_x_166:
[----:B-1----:R1:W2:Y:S02]  /*c5a0*/  SYNCS.PHASECHK.TRANS64.TRYWAIT P0, [R0+URZ], R3 ;  /* 0x00000003000075a7 */ /* 0x0022a400080011ff */
[----:B--2---:R-:W-:Y:S05]  /*c5b0*/  @!P0 NANOSLEEP.SYNCS 0x989680 ;  /* 0x009896800000895d */ /* 0x004fea0003900000 */
[----:B------:R-:W2:Y:S02]  /*c5c0*/  @!P0 SYNCS.PHASECHK.TRANS64 P0, [R0+URZ], R3 ;  /* 0x00000003000085a7 */ /* 0x000ea400080010ff */
[----:B--2---:R-:W-:Y:S05]  /*c5d0*/  @!P0 BRA `(.L_x_166) ;  /* 0xfffffffc00f08947 */ /* 0x004fea000383ffff */
[----:B------:R-:W-:Y:S05]  /*c5e0*/  BRA `(.L_x_167) ;  /* 0xffffff6800287947 */ /* 0x000fea000383ffff */
.L_x_50:
[----:B------:R-:W-:-:S07]  /*c5f0*/  MOV R0, UR5 ;  /* 0x0000000500007c02 */ /* 0x000fce0008000f00 */
.L_x_168:
[----:B-1----:R1:W2:Y:S02]  /*c600*/  SYNCS.PHASECHK.TRANS64.TRYWAIT P0, [R0+URZ], R3 ;  /* 0x00000003000075a7 */ /* 0x0022a400080011ff */
[----:B--2---:R-:W-:Y:S05]  /*c610*/  @!P0 NANOSLEEP.SYNCS 0x989680 ;  /* 0x009896800000895d */ /* 0x004fea0003900000 */
[----:B------:R-:W2:Y:S02]  /*c620*/  @!P0 SYNCS.PHASECHK.TRANS64 P0, [R0+URZ], R3 ;  /* 0x00000003000085a7 */ /* 0x000ea400080010ff */
[----:B--2---:R-:W-:Y:S05]  /*c630*/  @!P0 BRA `(.L_x_168) ;  /* 0xfffffffc00f08947 */ /* 0x004fea000383ffff */
[----:B------:R-:W-:Y:S05]  /*c640*/  BRA `(.L_x_169) ;  /* 0xffffff6800347947 */ /* 0x000fea000383ffff */
.L_x_51:
[----:B------:R-:W-:-:S07]  /*c650*/  MOV R0, UR5 ;  /* 0x0000000500007c02 */ /* 0x000fce0008000f00 */
.L_x_170:
[----:B-1----:R1:W2:Y:S02]  /*c660*/  SYNCS.PHASECHK.TRANS64.TRYWAIT P0, [R0+URZ], R3 ;  /* 0x00000003000075a7 */ /* 0x0022a400080011ff */
[----:B--2---:R-:W-:Y:S05]  /*c670*/  @!P0 NANOSLEEP.SYNCS 0x989680 ;  /* 0x009896800000895d */ /* 0x004fea0003900000 */
[----:B------:R-:W2:Y:S02]  /*c680*/  @!P0 SYNCS.PHASECHK.TRANS64 P0, [R0+URZ], R3 ;  /* 0x00000003000085a7 */ /* 0x000ea400080010ff */
[----:B--2---:R-:W-:Y:S05]  /*c690*/  @!P0 BRA `(.L_x_170) ;  /* 0xfffffffc00f08947 */ /* 0x004fea000383ffff */
[----:B------:R-:W-:Y:S05]  /*c6a0*/  BRA `(.L_x_171) ;  /* 0xffffff6800407947 */ /* 0x000fea000383ffff */
.L_x_52:
[----:B------:R-:W-:-:S07]  /*c6b0*/  MOV R0, UR5 ;  /* 0x0000000500007c02 */ /* 0x000fce0008000f00 */
.L_x_172:
[----:B-1----:R1:W2:Y:S02]  /*c6c0*/  SYNCS.PHASECHK.TRANS64.TRYWAIT P0, [R0+URZ], R3 ;  /* 0x00000003000075a7 */ /* 0x0022a400080011ff */
[----:B--2---:R-:W-:Y:S05]  /*c6d0*/  @!P0 NANOSLEEP.SYNCS 0x989680 ;  /* 0x009896800000895d */ /* 0x004fea0003900000 */
[----:B------:R-:W2:Y:S02]  /*c6e0*/  @!P0 SYNCS.PHASECHK.TRANS64 P0, [R0+URZ], R3 ;  /* 0x00000003000085a7 */ /* 0x000ea400080010ff */
[----:B--2---:R-:W-:Y:S05]  /*c6f0*/  @!P0 BRA `(.L_x_172) ;  /* 0xfffffffc00f08947 */ /* 0x004fea000383ffff */
[----:B------:R-:W-:Y:S05]  /*c700*/  BRA `(.L_x_173) ;  /* 0xffffff68004c7947 */ /* 0x000fea000383ffff */
.L_x_53:
[----:B------:R-:W-:-:S07]  /*c710*/  MOV R0, UR5 ;  /* 0x0000000500007c02 */ /* 0x000fce0008000f00 */
.L_x_174:
[----:B-1----:R1:W2:Y:S02]  /*c720*/  SYNCS.PHASECHK.TRANS64.TRYWAIT P0, [R0+URZ], R3 ;  /* 0x00000003000075a7 */ /* 0x0022a400080011ff */
[----:B--2---:R-:W-:Y:S05]  /*c730*/  @!P0 NANOSLEEP.SYNCS 0x989680 ;  /* 0x009896800000895d */ /* 0x004fea0003900000 */
[----:B------:R-:W2:Y:S02]  /*c740*/  @!P0 SYNCS.PHASECHK.TRANS64 P0, [R0+URZ], R3 ;  /* 0x00000003000085a7 */ /* 0x000ea400080010ff */
[----:B--2---:R-:W-:Y:S05]  /*c750*/  @!P0 BRA `(.L_x_174) ;  /* 0xfffffffc00f08947 */ /* 0x004fea000383ffff */
[----:B------:R-:W-:Y:S05]  /*c760*/  BRA `(.L_x_175) ;  /* 0xffffff6800587947 */ /* 0x000fea000383ffff */
.L_x_56:
[----:B--2---:R2:W3:Y:S02]  /*c770*/  SYNCS.PHASECHK.TRANS64.TRYWAIT P0, [R2+URZ+0x140], R5 ;  /* 0x00014005020075a7 */ /* 0x0044e400080011ff */
[----:B---3--:R-:W-:Y:S05]  /*c780*/  @!P0 NANOSLEEP.SYNCS 0x989680 ;  /* 0x009896800000895d */ /* 0x008fea0003900000 */
[----:B------:R-:W3:Y:S02]  /*c790*/  @!P0 SYNCS.PHASECHK.TRANS64 P0, [R2+URZ+0x140], R5 ;  /* 0x00014005020085a7 */ /* 0x000ee400080010ff */
[----:B---3--:R-:W-:Y:S05]  /*c7a0*/  @!P0 BRA `(.L_x_56) ;  /* 0xfffffffc00f08947 */ /* 0x008fea000383ffff */
[----:B------:R-:W-:Y:S05]  /*c7b0*/  BRA `(.L_x_176) ;  /* 0xffffff6800b47947 */ /* 0x000fea000383ffff */
.L_x_57:
[----:B------:R-:W-:-:S07]  /*c7c0*/  MOV R2, UR4 ;  /* 0x0000000400027c02 */ /* 0x000fce0008000f00 */
.L_x_177:
[----:B--2---:R2:W3:Y:S02]  /*c7d0*/  SYNCS.PHASECHK.TRANS64.TRYWAIT P0, [R2+URZ+0x110], R5 ;  /* 0x00011005020075a7 */ /* 0x0044e400080011ff */
[----:B---3--:R-:W-:Y:S05]  /*c7e0*/  @!P0 NANOSLEEP.SYNCS 0x989680 ;  /* 0x009896800000895d */ /* 0x008fea0003900000 */
[----:B------:R-:W3:Y:S02]  /*c7f0*/  @!P0 SYNCS.PHASECHK.TRANS64 P0, [R2+URZ+0x110], R5 ;  /* 0x00011005020085a7 */ /* 0x000ee400080010ff */
[----:B---3--:R-:W-:Y:S05]  /*c800*/  @!P0 BRA `(.L_x_177) ;  /* 0xfffffffc00f08947 */ /* 0x008fea000383ffff */
[----:B------:R-:W-:Y:S05]  /*c810*/  BRA `(.L_x_178) ;  /* 0xffffff6800c47947 */ /* 0x000fea000383ffff */
.L_x_58:
[----:B--2---:R2:W3:Y:S02]  /*c820*/  SYNCS.PHASECHK.TRANS64.TRYWAIT P1, [R2+URZ+0x100], R5 ;  /* 0x00010005020075a7 */ /* 0x0044e400080211ff */
[----:B---3--:R-:W-:Y:S05]  /*c830*/  @!P1 NANOSLEEP.SYNCS 0x989680 ;  /* 0x009896800000995d */ /* 0x008fea0003900000 */
[----:B------:R-:W3:Y:S02]  /*c840*/  @!P1 SYNCS.PHASECHK.TRANS64 P1, [R2+URZ+0x100], R5 ;  /* 0x00010005020095a7 */ /* 0x000ee400080210ff */
[----:B---3--:R-:W-:Y:S05]  /*c850*/  @!P1 BRA `(.L_x_58) ;  /* 0xfffffffc00f09947 */ /* 0x008fea000383ffff */
[----:B------:R-:W-:Y:S05]  /*c860*/  BRA `(.L_x_179) ;  /* 0xffffff6800f47947 */ /* 0x000fea000383ffff */
.L_x_61:
[----:B------:R-:W-:-:S07]  /*c870*/  MOV R0, UR4 ;  /* 0x0000000400007c02 */ /* 0x000fce0008000f00 */
.L_x_180:
[----:B--2---:R2:W3:Y:S02]  /*c880*/  SYNCS.PHASECHK.TRANS64.TRYWAIT P0, [R0+URZ+0x110], R3 ;  /* 0x00011003000075a7 */ /* 0x0044e400080011ff */
[----:B---3--:R-:W-:Y:S05]  /*c890*/  @!P0 NANOSLEEP.SYNCS 0x989680 ;  /* 0x009896800000895d */ /* 0x008fea0003900000 */
[----:B------:R-:W3:Y:S02]  /*c8a0*/  @!P0 SYNCS.PHASECHK.TRANS64 P0, [R0+URZ+0x110], R3 ;  /* 0x00011003000085a7 */ /* 0x000ee400080010ff */
[----:B---3--:R-:W-:Y:S05]  /*c8b0*/  @!P0 BRA `(.L_x_180) ;  /* 0xfffffffc00f08947 */ /* 0x008fea000383ffff */
[----:B------:R-:W-:Y:S05]  /*c8c0*/  BRA `(.L_x_60) ;  /* 0xffffff6c00487947 */ /* 0x000fea000383ffff */
.L_x_70:
[----:B--2---:R-:W-:-:S04]  /*c8d0*/  MOV R0, UR5 ;  /* 0x0000000500007c02 */ /* 0x004fc80008000f00 */
[----:B------:R2:W3:Y:S03]  /*c8e0*/  SYNCS.PHASECHK.TRANS64.TRYWAIT P0, [R0+URZ+0x8], R7 ;  /* 0x00000807000075a7 */ /* 0x0004e600080011ff */
[----:B---3--:R-:W-:Y:S05]  /*c8f0*/  @!P0 NANOSLEEP.SYNCS 0x989680 ;  /* 0x009896800000895d */ /* 0x008fea0003900000 */
[----:B------:R-:W3:Y:S02]  /*c900*/  @!P0 SYNCS.PHASECHK.TRANS64 P0, [R0+URZ+0x8], R7 ;  /* 0x00000807000085a7 */ /* 0x000ee400080010ff */
[----:B---3--:R-:W-:Y:S05]  /*c910*/  @!P0 BRA `(.L_x_70) ;  /* 0xfffffffc00ec8947 */ /* 0x008fea000383ffff */
[----:B------:R-:W-:Y:S05]  /*c920*/  BRA `(.L_x_69) ;  /* 0xffffff6c00fc7947 */ /* 0x000fea000383ffff */
.L_x_72:
[----:B------:R-:W-:Y:S01]  /*c930*/  BSSY B0, `(.L_x_181) ;  /* 0x0000006000007945 */ /* 0x000fe20003800000 */
[----:B------:R-:W-:-:S07]  /*c940*/  MOV R15, 0xffffffff ;  /* 0xffffffff000f7802 */ /* 0x000fce0000000f00 */
[----:B-12--5:R-:W-:Y:S05]  /*c950*/  WARPSYNC.COLLECTIVE R15, `(.L_x_182) ;  /* 0x000000000f0c7348 */ /* 0x026fea0003c00000 */
[----:B------:R-:W-:Y:S02]  /*c960*/  ELECT P6, UR79, PT ;  /* 0x00000000004f782f */ /* 0x000fe400038c0000 */
[----:B------:R-:W-:Y:S01]  /*c970*/  MOV R14, UR79 ;  /* 0x0000004f000e7c02 */ /* 0x000fe20008000f00 */
[----:B-12--5:R-:W-:Y:S10]  /*c980*/  ENDCOLLECTIVE ;  /* 0x000000000000791b */ /* 0x026ff40003800000 */
.L_x_182:
[----:B------:R-:W-:Y:S05]  /*c990*/  BSYNC B0 ;  /* 0x0000000000007941 */ /* 0x000fea0003800000 */
.L_x_181:
[----:B------:R-:W-:Y:S01]  /*c9a0*/  PLOP3.LUT P0, PT, P6, PT, PT, 0x80, 0x8 ;  /* 0x000000000008781c */ /* 0x000fe2000370f070 */
[----:B------:R-:W-:-:S12]  /*c9b0*/  BRA `(.L_x_183) ;  /* 0xffffff7000287947 */ /* 0x000fd8000383ffff */
.L_x_74:
[----:B--2---:R-:W-:-:S04]  /*c9c0*/  MOV R0, UR5 ;  /* 0x0000000500007c02 */ /* 0x004fc80008000f00 */
[----:B------:R2:W3:Y:S03]  /*c9d0*/  SYNCS.PHASECHK.TRANS64.TRYWAIT P0, [R0+URZ+0x8], R5 ;  /* 0x00000805000075a7 */ /* 0x0004e600080011ff */
[----:B---3--:R-:W-:Y:S05]  /*c9e0*/  @!P0 NANOSLEEP.SYNCS 0x989680 ;  /* 0x009896800000895d */ /* 0x008fea0003900000 */
[----:B------:R-:W3:Y:S02]  /*c9f0*/  @!P0 SYNCS.PHASECHK.TRANS64 P0, [R0+URZ+0x8], R5 ;  /* 0x00000805000085a7 */ /* 0x000ee400080010ff */
[----:B---3--:R-:W-:Y:S05]  /*ca00*/  @!P0 BRA `(.L_x_74) ;  /* 0xfffffffc00ec8947 */ /* 0x008fea000383ffff */
[----:B------:R-:W-:Y:S05]  /*ca10*/  BRA `(.L_x_73) ;  /* 0xffffff70002c7947 */ /* 0x000fea000383ffff */
.L_x_75:
[----:B-1----:R1:W2:Y:S02]  /*ca20*/  SYNCS.PHASECHK.TRANS64.TRYWAIT P0, [R0+URZ+0x100], R5 ;  /* 0x00010005000075a7 */ /* 0x0022a400080011ff */
[----:B--2---:R-:W-:Y:S05]  /*ca30*/  @!P0 NANOSLEEP.SYNCS 0x989680 ;  /* 0x009896800000895d */ /* 0x004fea0003900000 */
[----:B------:R-:W2:Y:S02]  /*ca40*/  @!P0 SYNCS.PHASECHK.TRANS64 P0, [R0+URZ+0x100], R5 ;  /* 0x00010005000085a7 */ /* 0x000ea400080010ff */
[----:B--2---:R-:W-:Y:S05]  /*ca50*/  @!P0 BRA `(.L_x_75) ;  /* 0xfffffffc00f08947 */ /* 0x004fea000383ffff */
[----:B------:R-:W-:Y:S05]  /*ca60*/  BRA `(.L_x_184) ;  /* 0xffffff7400087947 */ /* 0x000fea000383ffff */
.L_x_77:
[----:B------:R-:W-:-:S07]  /*ca70*/  MOV R0, UR23 ;  /* 0x0000001700007c02 */ /* 0x000fce0008000f00 */
.L_x_185:
[----:B-1----:R1:W2:Y:S02]  /*ca80*/  SYNCS.PHASECHK.TRANS64.TRYWAIT P0, [R0+URZ+0x130], R5 ;  /* 0x00013005000075a7 */ /* 0x0022a400080011ff */
[----:B--2---:R-:W-:Y:S05]  /*ca90*/  @!P0 NANOSLEEP.SYNCS 0x989680 ;  /* 0x009896800000895d */ /* 0x004fea0003900000 */
[----:B------:R-:W2:Y:S02]  /*caa0*/  @!P0 SYNCS.PHASECHK.TRANS64 P0, [R0+URZ+0x130], R5 ;  /* 0x00013005000085a7 */ /* 0x000ea400080010ff */
[----:B--2---:R-:W-:Y:S05]  /*cab0*/  @!P0 BRA `(.L_x_185) ;  /* 0xfffffffc00f08947 */ /* 0x004fea000383ffff */
[----:B------:R-:W-:Y:S05]  /*cac0*/  BRA `(.L_x_186) ;  /* 0xffffff7400547947 */ /* 0x000fea000383ffff */
.L_x_80:
[----:B------:R-:W-:Y:S07]  /*cad0*/  MOV R0, UR5 ;  /* 0x0000000500007c02 */ /* 0x000fee0008000f00 */
.L_x_187:
[----:B-1----:R1:W2:Y:S02]  /*cae0*/  SYNCS.PHASECHK.TRANS64.TRYWAIT P0, [R0+URZ], R5 ;  /* 0x00000005000075a7 */ /* 0x0022a400080011ff */
[----:B--2---:R-:W-:Y:S05]  /*caf0*/  @!P0 NANOSLEEP.SYNCS 0x989680 ;  /* 0x009896800000895d */ /* 0x004fea0003900000 */
[----:B------:R-:W2:Y:S02]  /*cb00*/  @!P0 SYNCS.PHASECHK.TRANS64 P0, [R0+URZ], R5 ;  /* 0x00000005000085a7 */ /* 0x000ea400080010ff */
[----:B--2---:R-:W-:Y:S05]  /*cb10*/  @!P0 BRA `(.L_x_187) ;  /* 0xfffffffc00f08947 */ /* 0x004fea000383ffff */
[----:B------:R-:W-:Y:S05]  /*cb20*/  BRA `(.L_x_79) ;  /* 0xffffff7400687947 */ /* 0x000fea000383ffff */
.L_x_84:
[----:B-1----:R-:W-:-:S07]  /*cb30*/  MOV R0, UR4 ;  /* 0x0000000400007c02 */ /* 0x002fce0008000f00 */
.L_x_188:
[----:B-1----:R1:W2:Y:S02]  /*cb40*/  SYNCS.PHASECHK.TRANS64.TRYWAIT P0, [R0+URZ], R3 ;  /* 0x00000003000075a7 */ /* 0x0022a400080011ff */
[----:B--2---:R-:W-:Y:S05]  /*cb50*/  @!P0 NANOSLEEP.SYNCS 0x989680 ;  /* 0x009896800000895d */ /* 0x004fea0003900000 */
[----:B------:R-:W2:Y:S02]  /*cb60*/  @!P0 SYNCS.PHASECHK.TRANS64 P0, [R0+URZ], R3 ;  /* 0x00000003000085a7 */ /* 0x000ea400080010ff */
[----:B--2---:R-:W-:Y:S05]  /*cb70*/  @!P0 BRA `(.L_x_188) ;  /* 0xfffffffc00f08947 */ /* 0x004fea000383ffff */
[----:B------:R-:W-:Y:S05]  /*cb80*/  BRA `(.L_x_189) ;  /* 0xffffff7800347947 */ /* 0x000fea000383ffff */
.L_x_87:
[----:B------:R-:W-:-:S07]  /*cb90*/  MOV R0, UR17 ;  /* 0x0000001100007c02 */ /* 0x000fce0008000f00 */
.L_x_190:
[----:B-1----:R1:W2:Y:S02]  /*cba0*/  SYNCS.PHASECHK.TRANS64.TRYWAIT P1, [R0+URZ+0x160], R3 ;  /* 0x00016003000075a7 */ /* 0x0022a400080211ff */
[----:B--2---:R-:W-:Y:S05]  /*cbb0*/  @!P1 NANOSLEEP.SYNCS 0x989680 ;  /* 0x009896800000995d */ /* 0x004fea0003900000 */
[----:B------:R-:W2:Y:S02]  /*cbc0*/  @!P1 SYNCS.PHASECHK.TRANS64 P1, [R0+URZ+0x160], R3 ;  /* 0x00016003000095a7 */ /* 0x000ea400080210ff */
[----:B--2---:R-:W-:Y:S05]  /*cbd0*/  @!P1 BRA `(.L_x_190) ;  /* 0xfffffffc00f09947 */ /* 0x004fea000383ffff */
[----:B------:R-:W-:Y:S05]  /*cbe0*/  BRA `(.L_x_191) ;  /* 0xffffff7800807947 */ /* 0x000fea000383ffff */
.L_x_92:
[----:B---3--:R3:W4:Y:S02]  /*cbf0*/  SYNCS.PHASECHK.TRANS64.TRYWAIT P0, [R12+URZ+0x100], R9 ;  /* 0x000100090c0075a7 */ /* 0x00872400080011ff */
[----:B----4-:R-:W-:Y:S05]  /*cc00*/  @!P0 NANOSLEEP.SYNCS 0x989680 ;  /* 0x009896800000895d */ /* 0x010fea0003900000 */
[----:B------:R-:W4:Y:S02]  /*cc10*/  @!P0 SYNCS.PHASECHK.TRANS64 P0, [R12+URZ+0x100], R9 ;  /* 0x000100090c0085a7 */ /* 0x000f2400080010ff */
[----:B----4-:R-:W-:Y:S05]  /*cc20*/  @!P0 BRA `(.L_x_92) ;  /* 0xfffffffc00f08947 */ /* 0x010fea000383ffff */
[----:B------:R-:W-:Y:S05]  /*cc30*/  BRA `(.L_x_192) ;  /* 0xffffff7c00a87947 */ /* 0x000fea000383ffff */
.L_x_95:
[----:B------:R-:W-:Y:S07]  /*cc40*/  MOV R0, UR21 ;  /* 0x0000001500007c02 */ /* 0x000fee0008000f00 */
.L_x_193:
[----:B-1----:R1:W3:Y:S02]  /*cc50*/  SYNCS.PHASECHK.TRANS64.TRYWAIT P2, [R0+URZ+0xf8], R11 ;  /* 0x0000f80b000075a7 */ /* 0x0022e400080411ff */
[----:B---3--:R-:W-:Y:S05]  /*cc60*/  @!P2 NANOSLEEP.SYNCS 0x989680 ;  /* 0x009896800000a95d */ /* 0x008fea0003900000 */
[----:B------:R-:W3:Y:S02]  /*cc70*/  @!P2 SYNCS.PHASECHK.TRANS64 P2, [R0+URZ+0xf8], R11 ;  /* 0x0000f80b0000a5a7 */ /* 0x000ee400080410ff */
[----:B---3--:R-:W-:Y:S05]  /*cc80*/  @!P2 BRA `(.L_x_193) ;  /* 0xfffffffc00f0a947 */ /* 0x008fea000383ffff */
[----:B------:R-:W-:Y:S05]  /*cc90*/  BRA `(.L_x_94) ;  /* 0xffffff8400107947 */ /* 0x000fea000383ffff */
.L_x_98:
[----:B---3--:R-:W-:Y:S07]  /*cca0*/  MOV R0, UR21 ;  /* 0x0000001500007c02 */ /* 0x008fee0008000f00 */
.L_x_194:
[----:B-1----:R1:W3:Y:S02]  /*ccb0*/  SYNCS.PHASECHK.TRANS64.TRYWAIT P0, [R0+URZ+0xd0], R9 ;  /* 0x0000d009000075a7 */ /* 0x0022e400080011ff */
[----:B---3--:R-:W-:Y:S05]  /*ccc0*/  @!P0 NANOSLEEP.SYNCS 0x989680 ;  /* 0x009896800000895d */ /* 0x008fea0003900000 */
[----:B------:R-:W3:Y:S02]  /*ccd0*/  @!P0 SYNCS.PHASECHK.TRANS64 P0, [R0+URZ+0xd0], R9 ;  /* 0x0000d009000085a7 */ /* 0x000ee400080010ff */
[----:B---3--:R-:W-:Y:S05]  /*cce0*/  @!P0 BRA `(.L_x_194) ;  /* 0xfffffffc00f08947 */ /* 0x008fea000383ffff */
[----:B------:R-:W-:Y:S05]  /*ccf0*/  BRA `(.L_x_195) ;  /* 0xffffff84006c7947 */ /* 0x000fea000383ffff */
.L_x_99:
[----:B------:R-:W-:Y:S07]  /*cd00*/  MOV R0, UR21 ;  /* 0x0000001500007c02 */ /* 0x000fee0008000f00 */
.L_x_196:
[----:B-1----:R1:W3:Y:S02]  /*cd10*/  SYNCS.PHASECHK.TRANS64.TRYWAIT P0, [R0+URZ+0xd8], R9 ;  /* 0x0000d809000075a7 */ /* 0x0022e400080011ff */
[----:B---3--:R-:W-:Y:S05]  /*cd20*/  @!P0 NANOSLEEP.SYNCS 0x989680 ;  /* 0x009896800000895d */ /* 0x008fea0003900000 */
[----:B------:R-:W3:Y:S02]  /*cd30*/  @!P0 SYNCS.PHASECHK.TRANS64 P0, [R0+URZ+0xd8], R9 ;  /* 0x0000d809000085a7 */ /* 0x000ee400080010ff */
[----:B---3--:R-:W-:Y:S05]  /*cd40*/  @!P0 BRA `(.L_x_196) ;  /* 0xfffffffc00f08947 */ /* 0x008fea000383ffff */
[----:B------:R-:W-:Y:S05]  /*cd50*/  BRA `(.L_x_197) ;  /* 0xffffff8400a87947 */ /* 0x000fea000383ffff */
.L_x_100:
[----:B------:R-:W-:Y:S07]  /*cd60*/  MOV R0, UR21 ;  /* 0x0000001500007c02 */ /* 0x000fee0008000f00 */
.L_x_198:
[----:B-1----:R1:W3:Y:S02]  /*cd70*/  SYNCS.PHASECHK.TRANS64.TRYWAIT P0, [R0+URZ+0xe0], R9 ;  /* 0x0000e009000075a7 */ /* 0x0022e400080011ff */
[----:B---3--:R-:W-:Y:S05]  /*cd80*/  @!P0 NANOSLEEP.SYNCS 0x989680 ;  /* 0x009896800000895d */ /* 0x008fea0003900000 */
[----:B------:R-:W3:Y:S02]  /*cd90*/  @!P0 SYNCS.PHASECHK.TRANS64 P0, [R0+URZ+0xe0], R9 ;  /* 0x0000e009000085a7 */ /* 0x000ee400080010ff */
[----:B---3--:R-:W-:Y:S05]  /*cda0*/  @!P0 BRA `(.L_x_198) ;  /* 0xfffffffc00f08947 */ /* 0x008fea000383ffff */
[----:B------:R-:W-:Y:S05]  /*cdb0*/  BRA `(.L_x_199) ;  /* 0xffffff8400f07947 */ /* 0x000fea000383ffff */
.L_x_101:
[----:B------:R-:W-:Y:S07]  /*cdc0*/  MOV R0, UR21 ;  /* 0x0000001500007c02 */ /* 0x000fee0008000f00 */
.L_x_200:
[----:B-1----:R1:W3:Y:S02]  /*cdd0*/  SYNCS.PHASECHK.TRANS64.TRYWAIT P0, [R0+URZ+0xe8], R9 ;  /* 0x0000e809000075a7 */ /* 0x0022e400080011ff */
[----:B---3--:R-:W-:Y:S05]  /*cde0*/  @!P0 NANOSLEEP.SYNCS 0x989680 ;  /* 0x009896800000895d */ /* 0x008fea0003900000 */
[----:B------:R-:W3:Y:S02]  /*cdf0*/  @!P0 SYNCS.PHASECHK.TRANS64 P0, [R0+URZ+0xe8], R9 ;  /* 0x0000e809000085a7 */ /* 0x000ee400080010ff */
[----:B---3--:R-:W-:Y:S05]  /*ce00*/  @!P0 BRA `(.L_x_200) ;  /* 0xfffffffc00f08947 */ /* 0x008fea000383ffff */
[----:B------:R-:W-:Y:S05]  /*ce10*/  BRA `(.L_x_201) ;  /* 0xffffff8800347947 */ /* 0x000fea000383ffff */
.L_x_103:
[----:B------:R-:W-:-:S07]  /*ce20*/  MOV R0, UR21 ;  /* 0x0000001500007c02 */ /* 0x000fce0008000f00 */
.L_x_202:
[----:B-1----:R1:W4:Y:S02]  /*ce30*/  SYNCS.PHASECHK.TRANS64.TRYWAIT P0, [R0+URZ+0xd0], R3 ;  /* 0x0000d003000075a7 */ /* 0x00232400080011ff */
[----:B----4-:R-:W-:Y:S05]  /*ce40*/  @!P0 NANOSLEEP.SYNCS 0x989680 ;  /* 0x009896800000895d */ /* 0x010fea0003900000 */
[----:B------:R-:W4:Y:S02]  /*ce50*/  @!P0 SYNCS.PHASECHK.TRANS64 P0, [R0+URZ+0xd0], R3 ;  /* 0x0000d003000085a7 */ /* 0x000f2400080010ff */
[----:B----4-:R-:W-:Y:S05]  /*ce60*/  @!P0 BRA `(.L_x_202) ;  /* 0xfffffffc00f08947 */ /* 0x010fea000383ffff */
[----:B------:R-:W-:Y:S05]  /*ce70*/  BRA `(.L_x_203) ;  /* 0xffffff8800a87947 */ /* 0x000fea000383ffff */
.L_x_104:
[----:B-1----:R-:W-:-:S07]  /*ce80*/  MOV R0, UR21 ;  /* 0x0000001500007c02 */ /* 0x002fce0008000f00 */
.L_x_204:
[----:B-1----:R1:W4:Y:S02]  /*ce90*/  SYNCS.PHASECHK.TRANS64.TRYWAIT P0, [R0+URZ+0xd8], R3 ;  /* 0x0000d803000075a7 */ /* 0x00232400080011ff */
[----:B----4-:R-:W-:Y:S05]  /*cea0*/  @!P0 NANOSLEEP.SYNCS 0x989680 ;  /* 0x009896800000895d */ /* 0x010fea0003900000 */
[----:B------:R-:W4:Y:S02]  /*ceb0*/  @!P0 SYNCS.PHASECHK.TRANS64 P0, [R0+URZ+0xd8], R3 ;  /* 0x0000d803000085a7 */ /* 0x000f2400080010ff */
[----:B----4-:R-:W-:Y:S05]  /*cec0*/  @!P0 BRA `(.L_x_204) ;  /* 0xfffffffc00f08947 */ /* 0x010fea000383ffff */
[----:B------:R-:W-:Y:S05]  /*ced0*/  BRA `(.L_x_205) ;  /* 0xffffff8800987947 */ /* 0x000fea000383ffff */
.L_x_105:
[----:B-1----:R-:W-:-:S07]  /*cee0*/  MOV R0, UR21 ;  /* 0x0000001500007c02 */ /* 0x002fce0008000f00 */
.L_x_206:
[----:B-1----:R1:W4:Y:S02]  /*cef0*/  SYNCS.PHASECHK.TRANS64.TRYWAIT P0, [R0+URZ+0xe0], R3 ;  /* 0x0000e003000075a7 */ /* 0x00232400080011ff */
[----:B----4-:R-:W-:Y:S05]  /*cf00*/  @!P0 NANOSLEEP.SYNCS 0x989680 ;  /* 0x009896800000895d */ /* 0x010fea0003900000 */
[----:B------:R-:W4:Y:S02]  /*cf10*/  @!P0 SYNCS.PHASECHK.TRANS64 P0, [R0+URZ+0xe0], R3 ;  /* 0x0000e003000085a7 */ /* 0x000f2400080010ff */
[----:B----4-:R-:W-:Y:S05]  /*cf20*/  @!P0 BRA `(.L_x_206) ;  /* 0xfffffffc00f08947 */ /* 0x010fea000383ffff */
[----:B------:R-:W-:Y:S05]  /*cf30*/  BRA `(.L_x_207) ;  /* 0xffffff8800887947 */ /* 0x000fea000383ffff */
.L_x_107:
[----:B--2---:R2:W4:Y:S02]  /*cf40*/  SYNCS.PHASECHK.TRANS64.TRYWAIT P0, [R3+URZ+0x100], R0 ;  /* 0x00010000030075a7 */ /* 0x00452400080011ff */
[----:B----4-:R-:W-:Y:S05]  /*cf50*/  @!P0 NANOSLEEP.SYNCS 0x989680 ;  /* 0x009896800000895d */ /* 0x010fea0003900000 */
[----:B------:R-:W4:Y:S02]  /*cf60*/  @!P0 SYNCS.PHASECHK.TRANS64 P0, [R3+URZ+0x100], R0 ;  /* 0x00010000030085a7 */ /* 0x000f2400080010ff */
[----:B----4-:R-:W-:Y:S05]  /*cf70*/  @!P0 BRA `(.L_x_107) ;  /* 0xfffffffc00f08947 */ /* 0x010fea000383ffff */
[----:B------:R-:W-:Y:S05]  /*cf80*/  BRA `(.L_x_208) ;  /* 0xffffff8c00507947 */ /* 0x000fea000383ffff */
.L_x_118:
[----:B-1----:R1:W2:Y:S02]  /*cf90*/  SYNCS.PHASECHK.TRANS64.TRYWAIT P1, [R3+URZ+0xb0], R0 ;  /* 0x0000b000030075a7 */ /* 0x0022a400080211ff */
[----:B--2---:R-:W-:Y:S05]  /*cfa0*/  @!P1 NANOSLEEP.SYNCS 0x989680 ;  /* 0x009896800000995d */ /* 0x004fea0003900000 */
[----:B------:R-:W2:Y:S02]  /*cfb0*/  @!P1 SYNCS.PHASECHK.TRANS64 P1, [R3+URZ+0xb0], R0 ;  /* 0x0000b000030095a7 */ /* 0x000ea400080210ff */
[----:B--2---:R-:W-:Y:S05]  /*cfc0*/  @!P1 BRA `(.L_x_118) ;  /* 0xfffffffc00f09947 */ /* 0x004fea000383ffff */
[----:B------:R-:W-:Y:S05]  /*cfd0*/  BRA `(.L_x_117) ;  /* 0xffffff9800bc7947 */ /* 0x000fea000383ffff */
.L_x_120:
[----:B--2---:R2:W3:Y:S02]  /*cfe0*/  SYNCS.PHASECHK.TRANS64.TRYWAIT P0, [R165+URZ+0x120], R2 ;  /* 0x00012002a50075a7 */ /* 0x0044e400080011ff */
[----:B---3--:R-:W-:Y:S05]  /*cff0*/  @!P0 NANOSLEEP.SYNCS 0x989680 ;  /* 0x009896800000895d */ /* 0x008fea0003900000 */
[----:B------:R-:W3:Y:S02]  /*d000*/  @!P0 SYNCS.PHASECHK.TRANS64 P0, [R165+URZ+0x120], R2 ;  /* 0x00012002a50085a7 */ /* 0x000ee400080010ff */
[----:B---3--:R-:W-:Y:S05]  /*d010*/  @!P0 BRA `(.L_x_120) ;  /* 0xfffffffc00f08947 */ /* 0x008fea000383ffff */
[----:B------:R-:W-:Y:S05]  /*d020*/  BRA `(.L_x_119) ;  /* 0xffffff9c00187947 */ /* 0x000fea000383ffff */
.L_x_129:
[----:B--2---:R2:W3:Y:S02]  /*d030*/  SYNCS.PHASECHK.TRANS64.TRYWAIT P0, [R191+URZ+0xb0], R0 ;  /* 0x0000b000bf0075a7 */ /* 0x0044e400080011ff */
[----:B---3--:R-:W-:Y:S05]  /*d040*/  @!P0 NANOSLEEP.SYNCS 0x989680 ;  /* 0x009896800000895d */ /* 0x008fea0003900000 */
[----:B------:R-:W3:Y:S02]  /*d050*/  @!P0 SYNCS.PHASECHK.TRANS64 P0, [R191+URZ+0xb0], R0 ;  /* 0x0000b000bf0085a7 */ /* 0x000ee400080010ff */
[----:B---3--:R-:W-:Y:S05]  /*d060*/  @!P0 BRA `(.L_x_129) ;  /* 0xfffffffc00f08947 */ /* 0x008fea000383ffff */
[----:B------:R-:W-:Y:S05]  /*d070*/  BRA `(.L_x_128) ;  /* 0xffffffb000247947 */ /* 0x000fea000383ffff */
.L_x_138:
[----:B--2---:R2:W3:Y:S02]  /*d080*/  SYNCS.PHASECHK.TRANS64.TRYWAIT P0, [R0+URZ+0xb0], R9 ;  /* 0x0000b009000075a7 */ /* 0x0044e400080011ff */
[----:B---3--:R-:W-:Y:S05]  /*d090*/  @!P0 NANOSLEEP.SYNCS 0x989680 ;  /* 0x009896800000895d */ /* 0x008fea0003900000 */
[----:B------:R-:W3:Y:S02]  /*d0a0*/  @!P0 SYNCS.PHASECHK.TRANS64 P0, [R0+URZ+0xb0], R9 ;  /* 0x0000b009000085a7 */ /* 0x000ee400080010ff */
[----:B---3--:R-:W-:Y:S05]  /*d0b0*/  @!P0 BRA `(.L_x_138) ;  /* 0xfffffffc00f08947 */ /* 0x008fea000383ffff */
[----:B------:R-:W-:Y:S05]  /*d0c0*/  BRA `(.L_x_137) ;  /* 0xffffffc4007c7947 */ /* 0x000fea000383ffff */
.L_x_147:
[----:B--2---:R2:W3:Y:S02]  /*d0d0*/  SYNCS.PHASECHK.TRANS64.TRYWAIT P0, [R0+URZ+0xb0], R7 ;  /* 0x0000b007000075a7 */ /* 0x0044e400080011ff */
[----:B---3--:R-:W-:Y:S05]  /*d0e0*/  @!P0 NANOSLEEP.SYNCS 0x989680 ;  /* 0x009896800000895d */ /* 0x008fea0003900000 */
[----:B------:R-:W3:Y:S02]  /*d0f0*/  @!P0 SYNCS.PHASECHK.TRANS64 P0, [R0+URZ+0xb0], R7 ;  /* 0x0000b007000085a7 */ /* 0x000ee400080010ff */
[----:B---3--:R-:W-:Y:S05]  /*d100*/  @!P0 BRA `(.L_x_147) ;  /* 0xfffffffc00f08947 */ /* 0x008fea000383ffff */
[----:B------:R-:W-:Y:S05]  /*d110*/  BRA `(.L_x_146) ;  /* 0xffffffd800e07947 */ /* 0x000fea000383ffff */
        .weak           $__internal_0_$__cuda_sm10x_tcgen05_guardrail_trap_col_being_dealloced_not_returned_by_alloc
        .type           $__internal_0_$__cuda_sm10x_tcgen05_guardrail_trap_col_being_dealloced_not_returned_by_alloc,@function
        .size           $__internal_0_$__cuda_sm10x_tcgen05_guardrail_trap_col_being_dealloced_not_returned_by_alloc,($__internal_1_$__cuda_sm10x_tcgen05_guardrail_trap_phase_invalid_during_alloc - $__internal_0_$__cuda_sm10x_tcgen05_guardrail_trap_col_being_dealloced_not_returned_by_alloc)
$__internal_0_$__cuda_sm10x_tcgen05_guardrail_trap_col_being_dealloced_not_returned_by_alloc:
[----:B------:R-:W-:Y:S05]  /*d120*/  BPT.TRAP 0x1 ;  /* 0x000000040000795c */ /* 0x000fea0000300000 */
[----:B------:R-:W-:-:S04]  /*d130*/  HFMA2 R3, -RZ, RZ, 0, 0 ;  /* 0x00000000ff037431 */ /* 0x000fc800000001ff */
[----:B------:R-:W-:Y:S05]  /*d140*/  RET.REL.NODEC R2 `(_ZN7cutlass13device_kernelINS_4gemm6kernel13GemmUniversalIN4cute5tupleIJiiiiEEENS1_10collective13CollectiveMmaINS1_35MainloopSm100TmaUmmaWarpSpecializedILi11ELi2ELi2ENS5_IJNS4_1CILi4EEENSA_ILi2EEENSA_ILi1EEEEEEEENS5_IJNSA_ILi256EEESG_NSA_ILi64EEEEEENS_12float_e5m2_tENS5_IJlSD_lEEESJ_SK_NS4_8TiledMMAINS4_8MMA_AtomIJNS4_10MMA_TraitsINS4_25SM100_MMA_F8F6F4_2x1SM_SSEJSJ_SJ_fSG_SG_NS4_17integral_constantINS4_4UMMA5MajorELSR_0EEESS_NSP_INSQ_7ScaleInELST_0EEESU_EEEEEENS4_6LayoutINS5_IJSD_SD_SD_EEENS5_IJNSA_ILi0EEESZ_SZ_EEEEENS5_IJNS4_10UnderscoreES12_S12_EEEEENS4_28SM100_TMA_2SM_LOAD_MULTICASTENS4_14ComposedLayoutINS4_7SwizzleILi2ELi4ELi3EEENS4_18smem_ptr_flag_bitsILi8EEENSX_INS5_IJNSA_ILi8EEESH_EEENS5_IJSH_SD_EEEEEEEvNS4_8identityES15_S1F_vS1G_EENS_8epilogue10collective18CollectiveEpilogueINS1I_23Sm100TmaWarpSpecializedILi4ELi2ELi64ELb0ELb0EEEJNS5_IJNSA_ILi128EEESG_SH_EEENS5_IJNSX_IS1N_SD_EENSX_ISH_SD_EEEEESJ_SK_SJ_SK_NS1I_6fusion15FusionCallbacksIS1M_NS1S_17LinearCombinationISJ_fSJ_fLNS_15FloatRoundStyleE2EEES1O_S1R_JEEENS4_5SM1004TMEM4LOAD26SM100_TMEM_LOAD_32dp32b64xENS4_13SM90_TMA_LOADES1F_NS4_39AutoVectorizingCopyWithAssumedAlignmentILi128EEENS4_14SM90_TMA_STOREES1F_S24_S24_EEEvvEEEEvNT_6ParamsE) ;  /* 0xffffff2c02ac7950 */ /* 0x000fea0003c3ffff */
        .weak           $__internal_1_$__cuda_sm10x_tcgen05_guardrail_trap_phase_invalid_during_alloc
        .type           $__internal_1_$__cuda_sm10x_tcgen05_guardrail_trap_phase_invalid_during_alloc,@function
        .size           $__internal_1_$__cuda_sm10x_tcgen05_guardrail_trap_phase_invalid_during_alloc,($__internal_2_$__cuda_sm10x_tcgen05_guardrail_trap_unallocated_columns_being_dealloced - $__internal_1_$__cuda_sm10x_tcgen05_guardrail_trap_phase_invalid_during_alloc)
$__internal_1_$__cuda_sm10x_tcgen05_guardrail_trap_phase_invalid_during_alloc:
[----:B------:R-:W-:Y:S05]  /*d150*/  BPT.TRAP 0x1 ;  /* 0x000000040000795c */ /* 0x000fea0000300000 */
[----:B------:R-:W-:-:S04]  /*d160*/  MOV R5, 0x0 ;  /* 0x0000000000057802 */ /* 0x000fc80000000f00 */
[----:B------:R-:W-:Y:S05]  /*d170*/  RET.REL.NODEC R4 `(_ZN7cutlass13device_kernelINS_4gemm6kernel13GemmUniversalIN4cute5tupleIJiiiiEEENS1_10collective13CollectiveMmaINS1_35MainloopSm100TmaUmmaWarpSpecializedILi11ELi2ELi2ENS5_IJNS4_1CILi4EEENSA_ILi2EEENSA_ILi1EEEEEEEENS5_IJNSA_ILi256EEESG_NSA_ILi64EEEEEENS_12float_e5m2_tENS5_IJlSD_lEEESJ_SK_NS4_8TiledMMAINS4_8MMA_AtomIJNS4_10MMA_TraitsINS4_25SM100_MMA_F8F6F4_2x1SM_SSEJSJ_SJ_fSG_SG_NS4_17integral_constantINS4_4UMMA5MajorELSR_0EEESS_NSP_INSQ_7ScaleInELST_0EEESU_EEEEEENS4_6LayoutINS5_IJSD_SD_SD_EEENS5_IJNSA_ILi0EEESZ_SZ_EEEEENS5_IJNS4_10UnderscoreES12_S12_EEEEENS4_28SM100_TMA_2SM_LOAD_MULTICASTENS4_14ComposedLayoutINS4_7SwizzleILi2ELi4ELi3EEENS4_18smem_ptr_flag_bitsILi8EEENSX_INS5_IJNSA_ILi8EEESH_EEENS5_IJSH_SD_EEEEEEEvNS4_8identityES15_S1F_vS1G_EENS_8epilogue10collective18CollectiveEpilogueINS1I_23Sm100TmaWarpSpecializedILi4ELi2ELi64ELb0ELb0EEEJNS5_IJNSA_ILi128EEESG_SH_EEENS5_IJNSX_IS1N_SD_EENSX_ISH_SD_EEEEESJ_SK_SJ_SK_NS1I_6fusion15FusionCallbacksIS1M_NS1S_17LinearCombinationISJ_fSJ_fLNS_15FloatRoundStyleE2EEES1O_S1R_JEEENS4_5SM1004TMEM4LOAD26SM100_TMEM_LOAD_32dp32b64xENS4_13SM90_TMA_LOADES1F_NS4_39AutoVectorizingCopyWithAssumedAlignmentILi128EEENS4_14SM90_TMA_STOREES1F_S24_S24_EEEvvEEEEvNT_6ParamsE) ;  /* 0xffffff2c04a07950 */ /* 0x000fea0003c3ffff */
        .weak           $__internal_2_$__cuda_sm10x_tcgen05_guardrail_trap_unallocated_columns_being_dealloced
        .type           $__internal_2_$__cuda_sm10x_tcgen05_guardrail_trap_unallocated_columns_being_dealloced,@function
        .size           $__internal_2_$__cuda_sm10x_tcgen05_guardrail_trap_unallocated_columns_being_dealloced,(.L_x_210 - $__internal_2_$__cuda_sm10x_tcgen05_guardrail_trap_unallocated_columns_being_dealloced)
$__internal_2_$__cuda_sm10x_tcgen05_guardrail_trap_unallocated_columns_being_dealloced:
[----:B------:R-:W-:Y:S05]  /*d180*/  BPT.TRAP 0x1 ;  /* 0x000000040000795c */ /* 0x000fea0000300000 */
[----:B------:R-:W-:-:S04]  /*d190*/  HFMA2 R3, -RZ, RZ, 0, 0 ;  /* 0x00000000ff037431 */ /* 0x000fc800000001ff */
[----:B------:R-:W-:Y:S05]  /*d1a0*/  RET.REL.NODEC R2 `(_ZN7cutlass13device_kernelINS_4gemm6kernel13GemmUniversalIN4cute5tupleIJiiiiEEENS1_10collective13CollectiveMmaINS1_35MainloopSm100TmaUmmaWarpSpecializedILi11ELi2ELi2ENS5_IJNS4_1CILi4EEENSA_ILi2EEENSA_ILi1EEEEEEEENS5_IJNSA_ILi256EEESG_NSA_ILi64EEEEEENS_12float_e5m2_tENS5_IJlSD_lEEESJ_SK_NS4_8TiledMMAINS4_8MMA_AtomIJNS4_10MMA_TraitsINS4_25SM100_MMA_F8F6F4_2x1SM_SSEJSJ_SJ_fSG_SG_NS4_17integral_constantINS4_4UMMA5MajorELSR_0EEESS_NSP_INSQ_7ScaleInELST_0EEESU_EEEEEENS4_6LayoutINS5_IJSD_SD_SD_EEENS5_IJNSA_ILi0EEESZ_SZ_EEEEENS5_IJNS4_10UnderscoreES12_S12_EEEEENS4_28SM100_TMA_2SM_LOAD_MULTICASTENS4_14ComposedLayoutINS4_7SwizzleILi2ELi4ELi3EEENS4_18smem_ptr_flag_bitsILi8EEENSX_INS5_IJNSA_ILi8EEESH_EEENS5_IJSH_SD_EEEEEEEvNS4_8identityES15_S1F_vS1G_EENS_8epilogue10collective18CollectiveEpilogueINS1I_23Sm100TmaWarpSpecializedILi4ELi2ELi64ELb0ELb0EEEJNS5_IJNSA_ILi128EEESG_SH_EEENS5_IJNSX_IS1N_SD_EENSX_ISH_SD_EEEEESJ_SK_SJ_SK_NS1I_6fusion15FusionCallbacksIS1M_NS1S_17LinearCombinationISJ_fSJ_fLNS_15FloatRoundStyleE2EEES1O_S1R_JEEENS4_5SM1004TMEM4LOAD26SM100_TMEM_LOAD_32dp32b64xENS4_13SM90_TMA_LOADES1F_NS4_39AutoVectorizingCopyWithAssumedAlignmentILi128EEENS4_14SM90_TMA_STOREES1F_S24_S24_EEEvvEEEEvNT_6ParamsE) ;  /* 0xffffff2c02947950 */ /* 0x000fea0003c3ffff */
.L_x_209:
[----:B------:R-:W-:-:S00]  /*d1b0*/  BRA `(.L_x_209) ;  /* 0xfffffffc00fc7947 */ /* 0x000fc0000383ffff */
[----:B------:R-:W-:-:S00]  /*d1c0*/  NOP ;  /* 0x0000000000007918 */ /* 0x000fc00000000000 */
        /* <DEDUP_REMOVED lines=11> */
.L_x_210:


//--------------------- .nv.global.init           --------------------------
	.section	.nv.global.init,"aw",@progbits
.nv.global.init:
	.type		$str$27,@object
	.size		$str$27,($str$28 - $str$27)
$str$27:
        /*0000*/ 	.byte	0x28, 0x61, 0x64, 0x64, 0x72, 0x65, 0x73, 0x73, 0x20, 0x26, 0x20, 0x6d, 0x61, 0x73, 0x6b, 0x29
        /*0010*/ 	.byte	0x20, 0x3d, 0x3d, 0x20, 0x30, 0x00
	.type		$str$28,@object
	.size		$str$28,($str$26 - $str$28)
$str$28:
        /*0016*/ 	.byte	0x2f, 0x74, 0x6d, 0x70, 0x2f, 0x63, 0x75, 0x74, 0x6c, 0x61, 0x73, 0x73, 0x5f, 0x73, 0x77, 0x65
        /*0026*/ 	.byte	0x65, 0x70, 0x5f, 0x73, 0x72, 0x63, 0x2f, 0x69, 0x6e, 0x63, 0x6c, 0x75, 0x64, 0x65, 0x2f, 0x63
        /*0036*/ 	.byte	0x75, 0x74, 0x65, 0x2f, 0x70, 0x6f, 0x69, 0x6e, 0x74, 0x65, 0x72, 0x5f, 0x66, 0x6c, 0x61, 0x67
        /*0046*/ 	.byte	0x67, 0x65, 0x64, 0x2e, 0x68, 0x70, 0x70, 0x00
	.type		$str$26,@object
	.size		$str$26,($str$25 - $str$26)
$str$26:
        /*004e*/ 	.byte	0x2f, 0x74, 0x6d, 0x70, 0x2f, 0x63, 0x75, 0x74, 0x6c, 0x61, 0x73, 0x73, 0x5f, 0x73, 0x77, 0x65
        /*005e*/ 	.byte	0x65, 0x70, 0x5f, 0x73, 0x72, 0x63, 0x2f, 0x69, 0x6e, 0x63, 0x6c, 0x75, 0x64, 0x65, 0x2f, 0x63
        /*006e*/ 	.byte	0x75, 0x74, 0x65, 0x2f, 0x61, 0x74, 0x6f, 0x6d, 0x2f, 0x63, 0x6f, 0x70, 0x79, 0x5f, 0x74, 0x72
        /*007e*/ 	.byte	0x61, 0x69, 0x74, 0x73, 0x5f, 0x73, 0x6d, 0x31, 0x30, 0x30, 0x2e, 0x68, 0x70, 0x70, 0x00
	.type		$str$25,@object
	.size		$str$25,(__unnamed_1 - $str$25)
$str$25:
        /*008d*/ 	.byte	0x28, 0x28, 0x75, 0x69, 0x6e, 0x74, 0x33, 0x32, 0x5f, 0x74, 0x28, 0x74, 0x68, 0x72, 0x65, 0x61
        /*009d*/ 	.byte	0x64, 0x49, 0x64, 0x78, 0x2e, 0x78, 0x29, 0x20, 0x2f, 0x20, 0x33, 0x32, 0x29, 0x20, 0x25, 0x20
        /*00ad*/ 	.byte	0x34, 0x29, 0x20, 0x3d, 0x3d, 0x20, 0x28, 0x28, 0x28, 0x74, 0x6d, 0x65, 0x6d, 0x5f, 0x61, 0x64
        /*00bd*/ 	.byte	0x64, 0x72, 0x20, 0x3e, 0x3e, 0x20, 0x31, 0x36, 0x29, 0x20, 0x2f, 0x20, 0x33, 0x32, 0x29, 0x20
        /*00cd*/ 	.byte	0x25, 0x20, 0x34, 0x29, 0x00
	.type		__unnamed_1,@object
	.size		__unnamed_1,(__unnamed_2 - __unnamed_1)
__unnamed_1:
        /*00d2*/ 	.byte	0x61, 0x75, 0x74, 0x6f, 0x20, 0x63, 0x75, 0x74, 0x65, 0x3a, 0x3a, 0x61, 0x73, 0x5f, 0x70, 0x6f
        /* <DEDUP_REMOVED lines=24> */
        /*0262*/ 	.byte	0x43, 0x3c, 0x38, 0x31, 0x39, 0x32, 0x3e, 0x3e, 0x3e, 0x3e, 0x5d, 0x00
	.type		__unnamed_2,@object
	.size		__unnamed_2,(__unnamed_3 - __unnamed_2)
__unnamed_2:
        /* <DEDUP_REMOVED lines=26> */
	.type		__unnamed_3,@object
	.size		__unnamed_3,(.L_3 - __unnamed_3)
__unnamed_3:
        /* <DEDUP_REMOVED lines=42> */
        /*06aa*/ 	.byte	0x3e, 0x3e, 0x3e, 0x3e, 0x5d, 0x00
.L_3:


//--------------------- .nv.shared._ZN7cutlass13device_kernelINS_4gemm6kernel13GemmUniversalIN4cute5tupleIJiiiiEEENS1_10collective13CollectiveMmaINS1_35MainloopSm100TmaUmmaWarpSpecializedILi11ELi2ELi2ENS5_IJNS4_1CILi4EEENSA_ILi2EEENSA_ILi1EEEEEEEENS5_IJNSA_ILi256EEESG_NSA_ILi64EEEEEENS_12float_e5m2_tENS5_IJlSD_lEEESJ_SK_NS4_8TiledMMAINS4_8MMA_AtomIJNS4_10MMA_TraitsINS4_25SM100_MMA_F8F6F4_2x1SM_SSEJSJ_SJ_fSG_SG_NS4_17integral_constantINS4_4UMMA5MajorELSR_0EEESS_NSP_INSQ_7ScaleInELST_0EEESU_EEEEEENS4_6LayoutINS5_IJSD_SD_SD_EEENS5_IJNSA_ILi0EEESZ_SZ_EEEEENS5_IJNS4_10UnderscoreES12_S12_EEEEENS4_28SM100_TMA_2SM_LOAD_MULTICASTENS4_14ComposedLayoutINS4_7SwizzleILi2ELi4ELi3EEENS4_18smem_ptr_flag_bitsILi8EEENSX_INS5_IJNSA_ILi8EEESH_EEENS5_IJSH_SD_EEEEEEEvNS4_8identityES15_S1F_vS1G_EENS_8epilogue10collective18CollectiveEpilogueINS1I_23Sm100TmaWarpSpecializedILi4ELi2ELi64ELb0ELb0EEEJNS5_IJNSA_ILi128EEESG_SH_EEENS5_IJNSX_IS1N_SD_EENSX_ISH_SD_EEEEESJ_SK_SJ_SK_NS1I_6fusion15FusionCallbacksIS1M_NS1S_17LinearCombinationISJ_fSJ_fLNS_15FloatRoundStyleE2EEES1O_S1R_JEEENS4_5SM1004TMEM4LOAD26SM100_TMEM_LOAD_32dp32b64xENS4_13SM90_TMA_LOADES1F_NS4_39AutoVectorizingCopyWithAssumedAlignmentILi128EEENS4_14SM90_TMA_STOREES1F_S24_S24_EEEvvEEEEvNT_6ParamsE --------------------------
	.section	.nv.shared._ZN7cutlass13device_kernelINS_4gemm6kernel13GemmUniversalIN4cute5tupleIJiiiiEEENS1_10collective13CollectiveMmaINS1_35MainloopSm100TmaUmmaWarpSpecializedILi11ELi2ELi2ENS5_IJNS4_1CILi4EEENSA_ILi2EEENSA_ILi1EEEEEEEENS5_IJNSA_ILi256EEESG_NSA_ILi64EEEEEENS_12float_e5m2_tENS5_IJlSD_lEEESJ_SK_NS4_8TiledMMAINS4_8MMA_AtomIJNS4_10MMA_TraitsINS4_25SM100_MMA_F8F6F4_2x1SM_SSEJSJ_SJ_fSG_SG_NS4_17integral_constantINS4_4UMMA5MajorELSR_0EEESS_NSP_INSQ_7ScaleInELST_0EEESU_EEEEEENS4_6LayoutINS5_IJSD_SD_SD_EEENS5_IJNSA_ILi0EEESZ_SZ_EEEEENS5_IJNS4_10UnderscoreES12_S12_EEEEENS4_28SM100_TMA_2SM_LOAD_MULTICASTENS4_14ComposedLayoutINS4_7SwizzleILi2ELi4ELi3EEENS4_18smem_ptr_flag_bitsILi8EEENSX_INS5_IJNSA_ILi8EEESH_EEENS5_IJSH_SD_EEEEEEEvNS4_8identityES15_S1F_vS1G_EENS_8epilogue10collective18CollectiveEpilogueINS1I_23Sm100TmaWarpSpecializedILi4ELi2ELi64ELb0ELb0EEEJNS5_IJNSA_ILi128EEESG_SH_EEENS5_IJNSX_IS1N_SD_EENSX_ISH_SD_EEEEESJ_SK_SJ_SK_NS1I_6fusion15FusionCallbacksIS1M_NS1S_17LinearCombinationISJ_fSJ_fLNS_15FloatRoundStyleE2EEES1O_S1R_JEEENS4_5SM1004TMEM4LOAD26SM100_TMEM_LOAD_32dp32b64xENS4_13SM90_TMA_LOADES1F_NS4_39AutoVectorizingCopyWithAssumedAlignmentILi128EEENS4_14SM90_TMA_STOREES1F_S24_S24_EEEvvEEEEvNT_6ParamsE,"aw",@nobits
	.sectionflags	@""
	.align	16
	.zero		1024


//--------------------- .nv.shared.reserved.0     --------------------------
	.section	.nv.shared.reserved.0,"aw",@nobits
	.weak		__nv_reservedSMEM_offset_0_alias
	.size		__nv_reservedSMEM_offset_0_alias, 0, 64
	.other		__nv_reservedSMEM_offset_0_alias,@"STO_CUDA_RESERVED_SHARED STV_DEFAULT"
__nv_reservedSMEM_offset_0_alias:
	.zero		0
.nv.shared.reserved.0:
	.zero		64
	.weak		__nv_reservedSMEM_tcgen05_partition
	.type		__nv_reservedSMEM_tcgen05_partition,@object
	.size		__nv_reservedSMEM_tcgen05_partition,(.L_0 - __nv_reservedSMEM_tcgen05_partition)
__nv_reservedSMEM_tcgen05_partition:
	.zero		32
.L_0:


//--------------------- .nv.global                --------------------------
	.section	.nv.global,"aw",@nobits
.nv.global:
	.type		_ZN40_INTERNAL_b2ce3b74_4_k_cu_c2881d7c_203944cute1_E,@object
	.size		_ZN40_INTERNAL_b2ce3b74_4_k_cu_c2881d7c_203944cute1_E,(_ZN40_INTERNAL_b2ce3b74_4_k_cu_c2881d7c_203944cuda3std3__45__cpo6cbeginE - _ZN40_INTERNAL_b2ce3b74_4_k_cu_c2881d7c_203944cute1_E)
_ZN40_INTERNAL_b2ce3b74_4_k_cu_c2881d7c_203944cute1_E:
	.zero		1
	.type		_ZN40_INTERNAL_b2ce3b74_4_k_cu_c2881d7c_203944cuda3std3__45__cpo6cbeginE,@object
	.size		_ZN40_INTERNAL_b2ce3b74_4_k_cu_c2881d7c_203944cuda3std3__45__cpo6cbeginE,(_ZN40_INTERNAL_b2ce3b74_4_k_cu_c2881d7c_203944cuda3std3__48in_placeE - _ZN40_INTERNAL_b2ce3b74_4_k_cu_c2881d7c_203944cuda3std3__45__cpo6cbeginE)
_ZN40_INTERNAL_b2ce3b74_4_k_cu_c2881d7c_203944cuda3std3__45__cpo6cbeginE:
	.zero		1
	.type		_ZN40_INTERNAL_b2ce3b74_4_k_cu_c2881d7c_203944cuda3std3__48in_placeE,@object
	.size		_ZN40_INTERNAL_b2ce3b74_4_k_cu_c2881d7c_203944cuda3std3__48in_placeE,(_ZN40_INTERNAL_b2ce3b74_4_k_cu_c2881d7c_203944cuda3std6ranges3__45__cpo9iter_moveE - _ZN40_INTERNAL_b2ce3b74_4_k_cu_c2881d7c_203944cuda3std3__48in_placeE)
_ZN40_INTERNAL_b2ce3b74_4_k_cu_c2881d7c_203944cuda3std3__48in_placeE:
	.zero		1
	.type		_ZN40_INTERNAL_b2ce3b74_4_k_cu_c2881d7c_203944cuda3std6ranges3__45__cpo9iter_moveE,@object
	.size		_ZN40_INTERNAL_b2ce3b74_4_k_cu_c2881d7c_203944cuda3std6ranges3__45__cpo9iter_moveE,(_ZN40_INTERNAL_b2ce3b74_4_k_cu_c2881d7c_203944cuda3std3__45__cpo5beginE - _ZN40_INTERNAL_b2ce3b74_4_k_cu_c2881d7c_203944cuda3std6ranges3__45__cpo9iter_moveE)
_ZN40_INTERNAL_b2ce3b74_4_k_cu_c2881d7c_203944cuda3std6ranges3__45__cpo9iter_moveE:
	.zero		1
	.type		_ZN40_INTERNAL_b2ce3b74_4_k_cu_c2881d7c_203944cuda3std3__45__cpo5beginE,@object
	.size		_ZN40_INTERNAL_b2ce3b74_4_k_cu_c2881d7c_203944cuda3std3__45__cpo5beginE,(_ZN40_INTERNAL_b2ce3b74_4_k_cu_c2881d7c_203944cuda3std3__442_GLOBAL__N__b2ce3b74_4_k_cu_c2881d7c_203946ignoreE - _ZN40_INTERNAL_b2ce3b74_4_k_cu_c2881d7c_203944cuda3std3__45__cpo5beginE)
_ZN40_INTERNAL_b2ce3b74_4_k_cu_c2881d7c_203944cuda3std3__45__cpo5beginE:
	.zero		1
	.type		_ZN40_INTERNAL_b2ce3b74_4_k_cu_c2881d7c_203944cuda3std3__442_GLOBAL__N__b2ce3b74_4_k_cu_c2881d7c_203946ignoreE,@object
	.size		_ZN40_INTERNAL_b2ce3b74_4_k_cu_c2881d7c_203944cuda3std3__442_GLOBAL__N__b2ce3b74_4_k_cu_c2881d7c_203946ignoreE,(_ZN40_INTERNAL_b2ce3b74_4_k_cu_c2881d7c_203944cute7productE - _ZN40_INTERNAL_b2ce3b74_4_k_cu_c2881d7c_203944cuda3std3__442_GLOBAL__N__b2ce3b74_4_k_cu_c2881d7c_203946ignoreE)
_ZN40_INTERNAL_b2ce3b74_4_k_cu_c2881d7c_203944cuda3std3__442_GLOBAL__N__b2ce3b74_4_k_cu_c2881d7c_203946ignoreE:
	.zero		1
	.type		_ZN40_INTERNAL_b2ce3b74_4_k_cu_c2881d7c_203944cute7productE,@object
	.size		_ZN40_INTERNAL_b2ce3b74_4_k_cu_c2881d7c_203944cute7productE,(_ZN40_INTERNAL_b2ce3b74_4_k_cu_c2881d7c_203944cuda3std3__45__cpo3endE - _ZN40_INTERNAL_b2ce3b74_4_k_cu_c2881d7c_203944cute7productE)
_ZN40_INTERNAL_b2ce3b74_4_k_cu_c2881d7c_203944cute7productE:
	.zero		1
	.type		_ZN40_INTERNAL_b2ce3b74_4_k_cu_c2881d7c_203944cuda3std3__45__cpo3endE,@object
	.size		_ZN40_INTERNAL_b2ce3b74_4_k_cu_c2881d7c_203944cuda3std3__45__cpo3endE,(_ZN40_INTERNAL_b2ce3b74_4_k_cu_c2881d7c_203944cuda3std3__419piecewise_constructE - _ZN40_INTERNAL_b2ce3b74_4_k_cu_c2881d7c_203944cuda3std3__45__cpo3endE)
_ZN40_INTERNAL_b2ce3b74_4_k_cu_c2881d7c_203944cuda3std3__45__cpo3endE:
	.zero		1
	.type		_ZN40_INTERNAL_b2ce3b74_4_k_cu_c2881d7c_203944cuda3std3__419piecewise_constructE,@object
	.size		_ZN40_INTERNAL_b2ce3b74_4_k_cu_c2881d7c_203944cuda3std3__419piecewise_constructE,(_ZN40_INTERNAL_b2ce3b74_4_k_cu_c2881d7c_203944cuda3std3__45__cpo4cendE - _ZN40_INTERNAL_b2ce3b74_4_k_cu_c2881d7c_203944cuda3std3__419piecewise_constructE)
_ZN40_INTERNAL_b2ce3b74_4_k_cu_c2881d7c_203944cuda3std3__419piecewise_constructE:
	.zero		1
	.type		_ZN40_INTERNAL_b2ce3b74_4_k_cu_c2881d7c_203944cuda3std3__45__cpo4cendE,@object
	.size		_ZN40_INTERNAL_b2ce3b74_4_k_cu_c2881d7c_203944cuda3std3__45__cpo4cendE,(_ZN40_INTERNAL_b2ce3b74_4_k_cu_c2881d7c_203944cuda3std6ranges3__45__cpo4swapE - _ZN40_INTERNAL_b2ce3b74_4_k_cu_c2881d7c_203944cuda3std3__45__cpo4cendE)
_ZN40_INTERNAL_b2ce3b74_4_k_cu_c2881d7c_203944cuda3std3__45__cpo4cendE:
	.zero		1
	.type		_ZN40_INTERNAL_b2ce3b74_4_k_cu_c2881d7c_203944cuda3std6ranges3__45__cpo4swapE,@object
	.size		_ZN40_INTERNAL_b2ce3b74_4_k_cu_c2881d7c_203944cuda3std6ranges3__45__cpo4swapE,(.L_11 - _ZN40_INTERNAL_b2ce3b74_4_k_cu_c2881d7c_203944cuda3std6ranges3__45__cpo4swapE)
_ZN40_INTERNAL_b2ce3b74_4_k_cu_c2881d7c_203944cuda3std6ranges3__45__cpo4swapE:
	.zero		1
.L_11:


//--------------------- .nv.constant0._ZN7cutlass13device_kernelINS_4gemm6kernel13GemmUniversalIN4cute5tupleIJiiiiEEENS1_10collective13CollectiveMmaINS1_35MainloopSm100TmaUmmaWarpSpecializedILi11ELi2ELi2ENS5_IJNS4_1CILi4EEENSA_ILi2EEENSA_ILi1EEEEEEEENS5_IJNSA_ILi256EEESG_NSA_ILi64EEEEEENS_12float_e5m2_tENS5_IJlSD_lEEESJ_SK_NS4_8TiledMMAINS4_8MMA_AtomIJNS4_10MMA_TraitsINS4_25SM100_MMA_F8F6F4_2x1SM_SSEJSJ_SJ_fSG_SG_NS4_17integral_constantINS4_4UMMA5MajorELSR_0EEESS_NSP_INSQ_7ScaleInELST_0EEESU_EEEEEENS4_6LayoutINS5_IJSD_SD_SD_EEENS5_IJNSA_ILi0EEESZ_SZ_EEEEENS5_IJNS4_10UnderscoreES12_S12_EEEEENS4_28SM100_TMA_2SM_LOAD_MULTICASTENS4_14ComposedLayoutINS4_7SwizzleILi2ELi4ELi3EEENS4_18smem_ptr_flag_bitsILi8EEENSX_INS5_IJNSA_ILi8EEESH_EEENS5_IJSH_SD_EEEEEEEvNS4_8identityES15_S1F_vS1G_EENS_8epilogue10collective18CollectiveEpilogueINS1I_23Sm100TmaWarpSpecializedILi4ELi2ELi64ELb0ELb0EEEJNS5_IJNSA_ILi128EEESG_SH_EEENS5_IJNSX_IS1N_SD_EENSX_ISH_SD_EEEEESJ_SK_SJ_SK_NS1I_6fusion15FusionCallbacksIS1M_NS1S_17LinearCombinationISJ_fSJ_fLNS_15FloatRoundStyleE2EEES1O_S1R_JEEENS4_5SM1004TMEM4LOAD26SM100_TMEM_LOAD_32dp32b64xENS4_13SM90_TMA_LOADES1F_NS4_39AutoVectorizingCopyWithAssumedAlignmentILi128EEENS4_14SM90_TMA_STOREES1F_S24_S24_EEEvvEEEEvNT_6ParamsE --------------------------
	.section	.nv.constant0._ZN7cutlass13device_kernelINS_4gemm6kernel13GemmUniversalIN4cute5tupleIJiiiiEEENS1_10collective13CollectiveMmaINS1_35MainloopSm100TmaUmmaWarpSpecializedILi11ELi2ELi2ENS5_IJNS4_1CILi4EEENSA_ILi2EEENSA_ILi1EEEEEEEENS5_IJNSA_ILi256EEESG_NSA_ILi64EEEEEENS_12float_e5m2_tENS5_IJlSD_lEEESJ_SK_NS4_8TiledMMAINS4_8MMA_AtomIJNS4_10MMA_TraitsINS4_25SM100_MMA_F8F6F4_2x1SM_SSEJSJ_SJ_fSG_SG_NS4_17integral_constantINS4_4UMMA5MajorELSR_0EEESS_NSP_INSQ_7ScaleInELST_0EEESU_EEEEEENS4_6LayoutINS5_IJSD_SD_SD_EEENS5_IJNSA_ILi0EEESZ_SZ_EEEEENS5_IJNS4_10UnderscoreES12_S12_EEEEENS4_28SM100_TMA_2SM_LOAD_MULTICASTENS4_14ComposedLayoutINS4_7SwizzleILi2ELi4ELi3EEENS4_18smem_ptr_flag_bitsILi8EEENSX_INS5_IJNSA_ILi8EEESH_EEENS5_IJSH_SD_EEEEEEEvNS4_8identityES15_S1F_vS1G_EENS_8epilogue10collective18CollectiveEpilogueINS1I_23Sm100TmaWarpSpecializedILi4ELi2ELi64ELb0ELb0EEEJNS5_IJNSA_ILi128EEESG_SH_EEENS5_IJNSX_IS1N_SD_EENSX_ISH_SD_EEEEESJ_SK_SJ_SK_NS1I_6fusion15FusionCallbacksIS1M_NS1S_17LinearCombinationISJ_fSJ_fLNS_15FloatRoundStyleE2EEES1O_S1R_JEEENS4_5SM1004TMEM4LOAD26SM100_TMEM_LOAD_32dp32b64xENS4_13SM90_TMA_LOADES1F_NS4_39AutoVectorizingCopyWithAssumedAlignmentILi128EEENS4_14SM90_TMA_STOREES1F_S24_S24_EEEvvEEEEvNT_6ParamsE,"a",@progbits
	.sectionflags	@""
	.align	4
.nv.constant0._ZN7cutlass13device_kernelINS_4gemm6kernel13GemmUniversalIN4cute5tupleIJiiiiEEENS1_10collective13CollectiveMmaINS1_35MainloopSm100TmaUmmaWarpSpecializedILi11ELi2ELi2ENS5_IJNS4_1CILi4EEENSA_ILi2EEENSA_ILi1EEEEEEEENS5_IJNSA_ILi256EEESG_NSA_ILi64EEEEEENS_12float_e5m2_tENS5_IJlSD_lEEESJ_SK_NS4_8TiledMMAINS4_8MMA_AtomIJNS4_10MMA_TraitsINS4_25SM100_MMA_F8F6F4_2x1SM_SSEJSJ_SJ_fSG_SG_NS4_17integral_constantINS4_4UMMA5MajorELSR_0EEESS_NSP_INSQ_7ScaleInELST_0EEESU_EEEEEENS4_6LayoutINS5_IJSD_SD_SD_EEENS5_IJNSA_ILi0EEESZ_SZ_EEEEENS5_IJNS4_10UnderscoreES12_S12_EEEEENS4_28SM100_TMA_2SM_LOAD_MULTICASTENS4_14ComposedLayoutINS4_7SwizzleILi2ELi4ELi3EEENS4_18smem_ptr_flag_bitsILi8EEENSX_INS5_IJNSA_ILi8EEESH_EEENS5_IJSH_SD_EEEEEEEvNS4_8identityES15_S1F_vS1G_EENS_8epilogue10collective18CollectiveEpilogueINS1I_23Sm100TmaWarpSpecializedILi4ELi2ELi64ELb0ELb0EEEJNS5_IJNSA_ILi128EEESG_SH_EEENS5_IJNSX_IS1N_SD_EENSX_ISH_SD_EEEEESJ_SK_SJ_SK_NS1I_6fusion15FusionCallbacksIS1M_NS1S_17LinearCombinationISJ_fSJ_fLNS_15FloatRoundStyleE2EEES1O_S1R_JEEENS4_5SM1004TMEM4LOAD26SM100_TMEM_LOAD_32dp32b64xENS4_13SM90_TMA_LOADES1F_NS4_39AutoVectorizingCopyWithAssumedAlignmentILi128EEENS4_14SM90_TMA_STOREES1F_S24_S24_EEEvvEEEEvNT_6ParamsE:
	.zero		2944


//--------------------- SYMBOLS --------------------------

	.type		.nv.reservedSmem.offset0,@object
	.size		.nv.reservedSmem.offset0,0x4
	.type		.nv.reservedSmem.cap,@object
	.size		.nv.reservedSmem.cap,0x4
	.type		__assertfail,@function
